// auto-generated by cutlass_sweep.gemm — config: {"arch": "sm_90", "cluster_m": 1, "cluster_n": 1, "dtype": "int8", "stages": 3, "tile_k": 32, "tile_m": 128, "tile_n": 128}
#include "cutlass/cutlass.h"
#include "cutlass/gemm/collective/collective_builder.hpp"
#include "cutlass/gemm/device/gemm_universal_adapter.h"
#include "cutlass/gemm/kernel/gemm_universal.hpp"
#include "cutlass/epilogue/collective/collective_builder.hpp"

using ElemA = int8_t;
using ElemB = int8_t;
using ElemCD = int8_t;
using Acc  = int32_t;
using TileShape    = cute::Shape<cute::_128, cute::_128, cute::_32>;
using ClusterShape = cute::Shape<cute::_1, cute::_1, cute::_1>;

using CollectiveEpilogue = typename cutlass::epilogue::collective::CollectiveBuilder<
    cutlass::arch::Sm90, cutlass::arch::OpClassTensorOp,
    TileShape, ClusterShape,
    cutlass::epilogue::collective::EpilogueTileAuto,
    Acc, Acc,
    ElemCD, cutlass::layout::RowMajor, 128 / cutlass::sizeof_bits<ElemCD>::value,
    ElemCD, cutlass::layout::RowMajor, 128 / cutlass::sizeof_bits<ElemCD>::value,
    cutlass::epilogue::collective::EpilogueScheduleAuto
  >::CollectiveOp;

using CollectiveMainloop = typename cutlass::gemm::collective::CollectiveBuilder<
    cutlass::arch::Sm90, cutlass::arch::OpClassTensorOp,
    ElemA, cutlass::layout::RowMajor, 128 / cutlass::sizeof_bits<ElemA>::value,
    ElemB, cutlass::layout::ColumnMajor, 128 / cutlass::sizeof_bits<ElemB>::value,
    Acc,
    TileShape, ClusterShape,
    cutlass::gemm::collective::StageCount<3>,
    cutlass::gemm::collective::KernelScheduleAuto
  >::CollectiveOp;

using GemmKernel = cutlass::gemm::kernel::GemmUniversal<
    cute::Shape<int,int,int,int>,
    CollectiveMainloop,
    CollectiveEpilogue
>;
using Gemm = cutlass::gemm::device::GemmUniversalAdapter<GemmKernel>;

// Force the device kernel symbol into the cubin without needing a host main.
auto* _anchor = &cutlass::device_kernel<GemmKernel>;


// ===== COMPILED SASS (sm_90a) =====

	.target	sm_90a

	.elftype	@"ET_EXEC"


//--------------------- .note.nv.tkinfo           --------------------------
	.section	.note.nv.tkinfo,"",@"SHT_NOTE"
	.sectionflags	@"SHF_NOTE_NV_TKINFO"
	.tkinfo
        /*0018*/ 	.word	0x00000002
        /*0030*/ 	.string	""
        /*0030*/ 	.string	"ptxas"
        /*0030*/ 	.string	"Cuda compilation tools, release 13.0, V13.0.88"
        /*0030*/ 	.string	"Build cuda_13.0.r13.0/compiler.36424714_0"
        /*0030*/ 	.string	"-arch sm_90a -m 64 "



//--------------------- .note.nv.cuinfo           --------------------------
	.section	.note.nv.cuinfo,"",@"SHT_NOTE"
	.sectionflags	@"SHF_NOTE_NV_CUINFO"
        /*0018*/ 	.short	0x0002
        /*001a*/ 	.short	0x005a
        /*001c*/ 	.short	0x0082
	.zero		2


//--------------------- .nv.info                  --------------------------
	.section	.nv.info,"",@"SHT_CUDA_INFO"
	.align	4


	//----- nvinfo : EIATTR_REGCOUNT
	.align		4
        /*0000*/ 	.byte	0x04, 0x2f
        /*0002*/ 	.short	(.L_15 - .L_14)
	.align		4
.L_14:
        /*0004*/ 	.word	index@(_ZN7cutlass13device_kernelINS_4gemm6kernel13GemmUniversalIN4cute5tupleIJiiiiEEENS1_10collective13CollectiveMmaINS1_34MainloopSm90TmaGmmaWarpSpecializedILi3ENS5_IJNS4_1CILi1EEESB_SB_EEENS1_35KernelTmaWarpSpecializedCooperativeEEENS5_IJNSA_ILi128EEESF_NSA_ILi32EEEEEEaNS5_IJlSB_lEEEaSI_NS4_8TiledMMAINS4_8MMA_AtomIJNS4_4SM904GMMA27MMA_64x128x32_S32S8S8_SS_TNEEEENS4_6LayoutINS5_IJNSA_ILi2EEESB_SB_EEENS5_IJSB_NSA_ILi0EEESS_EEEEENS5_IJNS4_10UnderscoreESV_SV_EEEEENS4_13SM90_TMA_LOADENS4_14ComposedLayoutINS4_7SwizzleILi1ELi4ELi3EEENS4_18smem_ptr_flag_bitsILi8EEENSP_INS5_IJNSA_ILi8EEESG_EEENS5_IJSG_SB_EEEEEEEvNS4_8identityESY_S18_vS19_EENS_8epilogue10collective6detail29Sm90TmaWarpSpecializedAdapterINS1C_15DefaultEpilogueIaSI_SI_NS1B_6thread17LinearCombinationIaLi1EiiLNS1G_9ScaleType4KindE0ELNS_15FloatRoundStyleE2EaEENS1_15EpilogueDefaultEEEEEvvEEEEvNT_6ParamsE)
        /*0008*/ 	.word	0x000000a8


	//----- nvinfo : EIATTR_FRAME_SIZE
	.align		4
.L_15:
        /*000c*/ 	.byte	0x04, 0x11
        /*000e*/ 	.short	(.L_17 - .L_16)
	.align		4
.L_16:
        /*0010*/ 	.word	index@(_ZN7cutlass13device_kernelINS_4gemm6kernel13GemmUniversalIN4cute5tupleIJiiiiEEENS1_10collective13CollectiveMmaINS1_34MainloopSm90TmaGmmaWarpSpecializedILi3ENS5_IJNS4_1CILi1EEESB_SB_EEENS1_35KernelTmaWarpSpecializedCooperativeEEENS5_IJNSA_ILi128EEESF_NSA_ILi32EEEEEEaNS5_IJlSB_lEEEaSI_NS4_8TiledMMAINS4_8MMA_AtomIJNS4_4SM904GMMA27MMA_64x128x32_S32S8S8_SS_TNEEEENS4_6LayoutINS5_IJNSA_ILi2EEESB_SB_EEENS5_IJSB_NSA_ILi0EEESS_EEEEENS5_IJNS4_10UnderscoreESV_SV_EEEEENS4_13SM90_TMA_LOADENS4_14ComposedLayoutINS4_7SwizzleILi1ELi4ELi3EEENS4_18smem_ptr_flag_bitsILi8EEENSP_INS5_IJNSA_ILi8EEESG_EEENS5_IJSG_SB_EEEEEEEvNS4_8identityESY_S18_vS19_EENS_8epilogue10collective6detail29Sm90TmaWarpSpecializedAdapterINS1C_15DefaultEpilogueIaSI_SI_NS1B_6thread17LinearCombinationIaLi1EiiLNS1G_9ScaleType4KindE0ELNS_15FloatRoundStyleE2EaEENS1_15EpilogueDefaultEEEEEvvEEEEvNT_6ParamsE)
        /*0014*/ 	.word	0x00000000


	//----- nvinfo : EIATTR_MIN_STACK_SIZE
	.align		4
.L_17:
        /*0018*/ 	.byte	0x04, 0x12
        /*001a*/ 	.short	(.L_19 - .L_18)
	.align		4
.L_18:
        /*001c*/ 	.word	index@(_ZN7cutlass13device_kernelINS_4gemm6kernel13GemmUniversalIN4cute5tupleIJiiiiEEENS1_10collective13CollectiveMmaINS1_34MainloopSm90TmaGmmaWarpSpecializedILi3ENS5_IJNS4_1CILi1EEESB_SB_EEENS1_35KernelTmaWarpSpecializedCooperativeEEENS5_IJNSA_ILi128EEESF_NSA_ILi32EEEEEEaNS5_IJlSB_lEEEaSI_NS4_8TiledMMAINS4_8MMA_AtomIJNS4_4SM904GMMA27MMA_64x128x32_S32S8S8_SS_TNEEEENS4_6LayoutINS5_IJNSA_ILi2EEESB_SB_EEENS5_IJSB_NSA_ILi0EEESS_EEEEENS5_IJNS4_10UnderscoreESV_SV_EEEEENS4_13SM90_TMA_LOADENS4_14ComposedLayoutINS4_7SwizzleILi1ELi4ELi3EEENS4_18smem_ptr_flag_bitsILi8EEENSP_INS5_IJNSA_ILi8EEESG_EEENS5_IJSG_SB_EEEEEEEvNS4_8identityESY_S18_vS19_EENS_8epilogue10collective6detail29Sm90TmaWarpSpecializedAdapterINS1C_15DefaultEpilogueIaSI_SI_NS1B_6thread17LinearCombinationIaLi1EiiLNS1G_9ScaleType4KindE0ELNS_15FloatRoundStyleE2EaEENS1_15EpilogueDefaultEEEEEvvEEEEvNT_6ParamsE)
        /*0020*/ 	.word	0x00000000
.L_19:


//--------------------- .nv.compat                --------------------------
	.section	.nv.compat,"",@"SHT_CUDA_COMPAT_INFO"
	.align	4
        /*0000*/ 	.byte	0x02, 0x09, 0x01, 0x00, 0x02, 0x02, 0x04, 0x00, 0x02, 0x05, 0x05, 0x00, 0x03, 0x07, 0x01, 0x01
        /*0010*/ 	.byte	0x02, 0x03, 0x01, 0x00, 0x02, 0x06, 0x01, 0x00, 0x04, 0x0b, 0x08, 0x00, 0x00, 0x00, 0x00, 0x00
        /*0020*/ 	.byte	0x00, 0x00, 0x00, 0x00


//--------------------- .nv.info._ZN7cutlass13device_kernelINS_4gemm6kernel13GemmUniversalIN4cute5tupleIJiiiiEEENS1_10collective13CollectiveMmaINS1_34MainloopSm90TmaGmmaWarpSpecializedILi3ENS5_IJNS4_1CILi1EEESB_SB_EEENS1_35KernelTmaWarpSpecializedCooperativeEEENS5_IJNSA_ILi128EEESF_NSA_ILi32EEEEEEaNS5_IJlSB_lEEEaSI_NS4_8TiledMMAINS4_8MMA_AtomIJNS4_4SM904GMMA27MMA_64x128x32_S32S8S8_SS_TNEEEENS4_6LayoutINS5_IJNSA_ILi2EEESB_SB_EEENS5_IJSB_NSA_ILi0EEESS_EEEEENS5_IJNS4_10UnderscoreESV_SV_EEEEENS4_13SM90_TMA_LOADENS4_14ComposedLayoutINS4_7SwizzleILi1ELi4ELi3EEENS4_18smem_ptr_flag_bitsILi8EEENSP_INS5_IJNSA_ILi8EEESG_EEENS5_IJSG_SB_EEEEEEEvNS4_8identityESY_S18_vS19_EENS_8epilogue10collective6detail29Sm90TmaWarpSpecializedAdapterINS1C_15DefaultEpilogueIaSI_SI_NS1B_6thread17LinearCombinationIaLi1EiiLNS1G_9ScaleType4KindE0ELNS_15FloatRoundStyleE2EaEENS1_15EpilogueDefaultEEEEEvvEEEEvNT_6ParamsE --------------------------
	.section	.nv.info._ZN7cutlass13device_kernelINS_4gemm6kernel13GemmUniversalIN4cute5tupleIJiiiiEEENS1_10collective13CollectiveMmaINS1_34MainloopSm90TmaGmmaWarpSpecializedILi3ENS5_IJNS4_1CILi1EEESB_SB_EEENS1_35KernelTmaWarpSpecializedCooperativeEEENS5_IJNSA_ILi128EEESF_NSA_ILi32EEEEEEaNS5_IJlSB_lEEEaSI_NS4_8TiledMMAINS4_8MMA_AtomIJNS4_4SM904GMMA27MMA_64x128x32_S32S8S8_SS_TNEEEENS4_6LayoutINS5_IJNSA_ILi2EEESB_SB_EEENS5_IJSB_NSA_ILi0EEESS_EEEEENS5_IJNS4_10UnderscoreESV_SV_EEEEENS4_13SM90_TMA_LOADENS4_14ComposedLayoutINS4_7SwizzleILi1ELi4ELi3EEENS4_18smem_ptr_flag_bitsILi8EEENSP_INS5_IJNSA_ILi8EEESG_EEENS5_IJSG_SB_EEEEEEEvNS4_8identityESY_S18_vS19_EENS_8epilogue10collective6detail29Sm90TmaWarpSpecializedAdapterINS1C_15DefaultEpilogueIaSI_SI_NS1B_6thread17LinearCombinationIaLi1EiiLNS1G_9ScaleType4KindE0ELNS_15FloatRoundStyleE2EaEENS1_15EpilogueDefaultEEEEEvvEEEEvNT_6ParamsE,"",@"SHT_CUDA_INFO"
	.sectionflags	@""
	.align	4


	//----- nvinfo : EIATTR_CUDA_API_VERSION
	.align		4
        /*0000*/ 	.byte	0x04, 0x37
        /*0002*/ 	.short	(.L_21 - .L_20)
.L_20:
        /*0004*/ 	.word	0x00000082


	//----- nvinfo : EIATTR_KPARAM_INFO
	.align		4
.L_21:
        /*0008*/ 	.byte	0x04, 0x17
        /*000a*/ 	.short	(.L_23 - .L_22)
.L_22:
        /*000c*/ 	.word	0x00000000
        /*0010*/ 	.short	0x0000
        /*0012*/ 	.short	0x0070
        /*0014*/ 	.byte	0x00, 0xf0, 0x01, 0x10


	//----- nvinfo : EIATTR_SPARSE_MMA_MASK
	.align		4
.L_23:
        /*0018*/ 	.byte	0x03, 0x50
        /*001a*/ 	.short	0x0000


	//----- nvinfo : EIATTR_MAXREG_COUNT
	.align		4
        /*001c*/ 	.byte	0x03, 0x1b
        /*001e*/ 	.short	0x00a8


	//----- nvinfo : EIATTR_NUM_BARRIERS
	.align		4
        /*0020*/ 	.byte	0x02, 0x4c
        /*0022*/ 	.byte	0x01
	.zero		1


	//----- nvinfo : EIATTR_EXTERNS
	.align		4
        /*0024*/ 	.byte	0x04, 0x0f
        /*0026*/ 	.short	(.L_25 - .L_24)


	//   ....[0]....
	.align		4
.L_24:
        /*0028*/ 	.word	index@(__assertfail)


	//----- nvinfo : EIATTR_MERCURY_ISA_VERSION
	.align		4
.L_25:
        /*002c*/ 	.byte	0x03, 0x5f
        /*002e*/ 	.short	0x0101


	//----- nvinfo : EIATTR_INT_WARP_WIDE_INSTR_OFFSETS
	.align		4
        /*0030*/ 	.byte	0x04, 0x31
        /*0032*/ 	.short	(.L_27 - .L_26)


	//   ....[0]....
.L_26:
        /*0034*/ 	.word	0x000003d0


	//   ....[1]....
        /*0038*/ 	.word	0x000003e0


	//   ....[2]....
        /*003c*/ 	.word	0x000004a0


	//----- nvinfo : EIATTR_COOP_GROUP_MASK_REGIDS
	.align		4
.L_27:
        /*0040*/ 	.byte	0x04, 0x29
        /*0042*/ 	.short	(.L_29 - .L_28)


	//   ....[0]....
.L_28:
        /*0044*/ 	.word	0xffffffff


	//   ....[1]....
        /*0048*/ 	.word	0xffffffff


	//   ....[2]....
        /*004c*/ 	.word	0xffffffff


	//   ....[3]....
        /*0050*/ 	.word	0xffffffff


	//   ....[4]....
        /*0054*/ 	.word	0xffffffff


	//----- nvinfo : EIATTR_COOP_GROUP_INSTR_OFFSETS
	.align		4
.L_29:
        /*0058*/ 	.byte	0x04, 0x28
        /*005a*/ 	.short	(.L_31 - .L_30)


	//   ....[0]....
.L_30:
        /*005c*/ 	.word	0x00000060


	//   ....[1]....
        /*0060*/ 	.word	0x00000070


	//   ....[2]....
        /*0064*/ 	.word	0x00000130


	//   ....[3]....
        /*0068*/ 	.word	0x000002a0


	//   ....[4]....
        /*006c*/ 	.word	0x00001140


	//----- nvinfo : EIATTR_REG_RECONFIG
	.align		4
.L_31:
        /*0070*/ 	.byte	0x01, 0x54
	.zero		2


	//----- nvinfo : EIATTR_SYSCALL_OFFSETS
	.align		4
        /*0074*/ 	.byte	0x04, 0x46
        /*0076*/ 	.short	(.L_33 - .L_32)


	//   ....[0]....
.L_32:
        /*0078*/ 	.word	0x00001330


	//----- nvinfo : EIATTR_MBARRIER_INSTR_OFFSETS
	.align		4
.L_33:
        /*007c*/ 	.byte	0x04, 0x39
        /*007e*/ 	.short	(.L_35 - .L_34)


	//   ....[0]....
.L_34:
        /*0080*/ 	.word	0x00000230
        /*0084*/ 	.word	0x000000ff
        /*0088*/ 	.word	0x00000000
        /*008c*/ 	.short	0x0100
        /*008e*/ 	.byte	0x08
	.zero		1


	//   ....[1]....
        /*0090*/ 	.word	0x00000240
        /*0094*/ 	.word	0x000000ff
        /*0098*/ 	.word	0x00000018
        /*009c*/ 	.short	0x0100
        /*009e*/ 	.byte	0x08
	.zero		1


	//   ....[2]....
        /*00a0*/ 	.word	0x00000250
        /*00a4*/ 	.word	0x000000ff
        /*00a8*/ 	.word	0x00000008
        /*00ac*/ 	.short	0x0100
        /*00ae*/ 	.byte	0x08
	.zero		1


	//   ....[3]....
        /*00b0*/ 	.word	0x00000260
        /*00b4*/ 	.word	0x000000ff
        /*00b8*/ 	.word	0x00000020
        /*00bc*/ 	.short	0x0100
        /*00be*/ 	.byte	0x08
	.zero		1


	//   ....[4]....
        /*00c0*/ 	.word	0x00000270
        /*00c4*/ 	.word	0x000000ff
        /*00c8*/ 	.word	0x00000010
        /*00cc*/ 	.short	0x0100
        /*00ce*/ 	.byte	0x08
	.zero		1


	//   ....[5]....
        /*00d0*/ 	.word	0x00000280
        /*00d4*/ 	.word	0x000000ff
        /*00d8*/ 	.word	0x00000028
        /*00dc*/ 	.short	0x0100
        /*00de*/ 	.byte	0x08
	.zero		1


	//   ....[6]....
        /*00e0*/ 	.word	0x00000520
        /*00e4*/ 	.word	0x000000ff
        /*00e8*/ 	.word	0x00000040
        /*00ec*/ 	.short	0x0100
        /*00ee*/ 	.byte	0x08
	.zero		1


	//   ....[7]....
        /*00f0*/ 	.word	0x000005a0
        /*00f4*/ 	.word	0x000000ff
        /*00f8*/ 	.word	0x00000048
        /*00fc*/ 	.short	0x0100
        /*00fe*/ 	.byte	0x08
	.zero		1


	//   ....[8]....
        /*0100*/ 	.word	0x00001400
        /*0104*/ 	.word	0x00000003
        /*0108*/ 	.word	0x00000000
        /*010c*/ 	.short	0x010a
        /*010e*/ 	.byte	0x3f
	.zero		1


	//   ....[9]....
        /*0110*/ 	.word	0x00001460
        /*0114*/ 	.word	0x00000003
        /*0118*/ 	.word	0x00000000
        /*011c*/ 	.short	0x010a
        /*011e*/ 	.byte	0x3f
	.zero		1


	//   ....[10]....
        /*0120*/ 	.word	0x00001670
        /*0124*/ 	.word	0x00000005
        /*0128*/ 	.word	0x00000000
        /*012c*/ 	.short	0x010a
        /*012e*/ 	.byte	0x3f
	.zero		1


	//   ....[11]....
        /*0130*/ 	.word	0x000016b0
        /*0134*/ 	.word	0x00000005
        /*0138*/ 	.word	0x00000000
        /*013c*/ 	.short	0x010a
        /*013e*/ 	.byte	0x3f
	.zero		1


	//   ....[12]....
        /*0140*/ 	.word	0x000017a0
        /*0144*/ 	.word	0x00000004
        /*0148*/ 	.word	0x00000000
        /*014c*/ 	.short	0x0101
        /*014e*/ 	.byte	0x3f
	.zero		1


	//   ....[13]....
        /*0150*/ 	.word	0x00001960
        /*0154*/ 	.word	0x00000000
        /*0158*/ 	.word	0x00000000
        /*015c*/ 	.short	0x0101
        /*015e*/ 	.byte	0x3f
	.zero		1


	//   ....[14]....
        /*0160*/ 	.word	0x00005d00
        /*0164*/ 	.word	0x0000000e
        /*0168*/ 	.word	0x00000018
        /*016c*/ 	.short	0x010a
        /*016e*/ 	.byte	0x3f
	.zero		1


	//   ....[15]....
        /*0170*/ 	.word	0x00006070
        /*0174*/ 	.word	0x00000006
        /*0178*/ 	.word	0x00000048
        /*017c*/ 	.short	0x0101
        /*017e*/ 	.byte	0x3f
	.zero		1


	//   ....[16]....
        /*0180*/ 	.word	0x00006790
        /*0184*/ 	.word	0x00000007
        /*0188*/ 	.word	0x00000000
        /*018c*/ 	.short	0x010a
        /*018e*/ 	.byte	0x3f
	.zero		1


	//   ....[17]....
        /*0190*/ 	.word	0x00006810
        /*0194*/ 	.word	0x00000009
        /*0198*/ 	.word	0x00000000
        /*019c*/ 	.short	0x010a
        /*019e*/ 	.byte	0x3f
	.zero		1


	//   ....[18]....
        /*01a0*/ 	.word	0x000068a0
        /*01a4*/ 	.word	0x00000003
        /*01a8*/ 	.word	0x00000000
        /*01ac*/ 	.short	0x010a
        /*01ae*/ 	.byte	0x3f
	.zero		1


	//   ....[19]....
        /*01b0*/ 	.word	0x00006900
        /*01b4*/ 	.word	0x00000003
        /*01b8*/ 	.word	0x00000000
        /*01bc*/ 	.short	0x010a
        /*01be*/ 	.byte	0x3f
	.zero		1


	//   ....[20]....
        /*01c0*/ 	.word	0x00006950
        /*01c4*/ 	.word	0x00000005
        /*01c8*/ 	.word	0x00000000
        /*01cc*/ 	.short	0x010a
        /*01ce*/ 	.byte	0x3f
	.zero		1


	//   ....[21]....
        /*01d0*/ 	.word	0x00006a20
        /*01d4*/ 	.word	0x0000000e
        /*01d8*/ 	.word	0x00000018
        /*01dc*/ 	.short	0x010a
        /*01de*/ 	.byte	0x3f
	.zero		1


	//   ....[22]....
        /*01e0*/ 	.word	0x00006af0
        /*01e4*/ 	.word	0x00000007
        /*01e8*/ 	.word	0x00000000
        /*01ec*/ 	.short	0x010a
        /*01ee*/ 	.byte	0x3f
	.zero		1


	//   ....[23]....
        /*01f0*/ 	.word	0x00006b40
        /*01f4*/ 	.word	0x00000009
        /*01f8*/ 	.word	0x00000000
        /*01fc*/ 	.short	0x010a
        /*01fe*/ 	.byte	0x3f
	.zero		1


	//----- nvinfo : EIATTR_NUM_MBARRIERS
	.align		4
.L_35:
        /*0200*/ 	.byte	0x03, 0x38
        /*0202*/ 	.short	0x0008


	//----- nvinfo : EIATTR_EXIT_INSTR_OFFSETS
	.align		4
        /*0204*/ 	.byte	0x04, 0x1c
        /*0206*/ 	.short	(.L_37 - .L_36)


	//   ....[0]....
.L_36:
        /*0208*/ 	.word	0x00000640


	//   ....[1]....
        /*020c*/ 	.word	0x00000f00


	//   ....[2]....
        /*0210*/ 	.word	0x000053e0


	//   ....[3]....
        /*0214*/ 	.word	0x00005a10


	//   ....[4]....
        /*0218*/ 	.word	0x000068f0


	//----- nvinfo : EIATTR_MAX_THREADS
	.align		4
.L_37:
        /*021c*/ 	.byte	0x04, 0x05
        /*021e*/ 	.short	(.L_39 - .L_38)
.L_38:
        /*0220*/ 	.word	0x00000180
        /*0224*/ 	.word	0x00000001
        /*0228*/ 	.word	0x00000001


	//----- nvinfo : EIATTR_CRS_STACK_SIZE
	.align		4
.L_39:
        /*022c*/ 	.byte	0x04, 0x1e
        /*022e*/ 	.short	(.L_41 - .L_40)
.L_40:
        /*0230*/ 	.word	0x00000000


	//----- nvinfo : EIATTR_CBANK_PARAM_SIZE
	.align		4
.L_41:
        /*0234*/ 	.byte	0x03, 0x19
        /*0236*/ 	.short	0x0470


	//----- nvinfo : EIATTR_PARAM_CBANK
	.align		4
        /*0238*/ 	.byte	0x04, 0x0a
        /*023a*/ 	.short	(.L_43 - .L_42)
	.align		4
.L_42:
        /*023c*/ 	.word	index@(.nv.constant0._ZN7cutlass13device_kernelINS_4gemm6kernel13GemmUniversalIN4cute5tupleIJiiiiEEENS1_10collective13CollectiveMmaINS1_34MainloopSm90TmaGmmaWarpSpecializedILi3ENS5_IJNS4_1CILi1EEESB_SB_EEENS1_35KernelTmaWarpSpecializedCooperativeEEENS5_IJNSA_ILi128EEESF_NSA_ILi32EEEEEEaNS5_IJlSB_lEEEaSI_NS4_8TiledMMAINS4_8MMA_AtomIJNS4_4SM904GMMA27MMA_64x128x32_S32S8S8_SS_TNEEEENS4_6LayoutINS5_IJNSA_ILi2EEESB_SB_EEENS5_IJSB_NSA_ILi0EEESS_EEEEENS5_IJNS4_10UnderscoreESV_SV_EEEEENS4_13SM90_TMA_LOADENS4_14ComposedLayoutINS4_7SwizzleILi1ELi4ELi3EEENS4_18smem_ptr_flag_bitsILi8EEENSP_INS5_IJNSA_ILi8EEESG_EEENS5_IJSG_SB_EEEEEEEvNS4_8identityESY_S18_vS19_EENS_8epilogue10collective6detail29Sm90TmaWarpSpecializedAdapterINS1C_15DefaultEpilogueIaSI_SI_NS1B_6thread17LinearCombinationIaLi1EiiLNS1G_9ScaleType4KindE0ELNS_15FloatRoundStyleE2EaEENS1_15EpilogueDefaultEEEEEvvEEEEvNT_6ParamsE)
        /*0240*/ 	.short	0x0210
        /*0242*/ 	.short	0x0470


	//----- nvinfo : EIATTR_SW_WAR
	.align		4
.L_43:
        /*0244*/ 	.byte	0x04, 0x36
        /*0246*/ 	.short	(.L_45 - .L_44)
.L_44:
        /*0248*/ 	.word	0x00000008
.L_45:


//--------------------- .nv.callgraph             --------------------------
	.section	.nv.callgraph,"",@"SHT_CUDA_CALLGRAPH"
	.align	4
	.sectionentsize	8
	.align		4
        /*0000*/ 	.word	0x00000000
	.align		4
        /*0004*/ 	.word	0xffffffff
	.align		4
        /*0008*/ 	.word	index@(_ZN7cutlass13device_kernelINS_4gemm6kernel13GemmUniversalIN4cute5tupleIJiiiiEEENS1_10collective13CollectiveMmaINS1_34MainloopSm90TmaGmmaWarpSpecializedILi3ENS5_IJNS4_1CILi1EEESB_SB_EEENS1_35KernelTmaWarpSpecializedCooperativeEEENS5_IJNSA_ILi128EEESF_NSA_ILi32EEEEEEaNS5_IJlSB_lEEEaSI_NS4_8TiledMMAINS4_8MMA_AtomIJNS4_4SM904GMMA27MMA_64x128x32_S32S8S8_SS_TNEEEENS4_6LayoutINS5_IJNSA_ILi2EEESB_SB_EEENS5_IJSB_NSA_ILi0EEESS_EEEEENS5_IJNS4_10UnderscoreESV_SV_EEEEENS4_13SM90_TMA_LOADENS4_14ComposedLayoutINS4_7SwizzleILi1ELi4ELi3EEENS4_18smem_ptr_flag_bitsILi8EEENSP_INS5_IJNSA_ILi8EEESG_EEENS5_IJSG_SB_EEEEEEEvNS4_8identityESY_S18_vS19_EENS_8epilogue10collective6detail29Sm90TmaWarpSpecializedAdapterINS1C_15DefaultEpilogueIaSI_SI_NS1B_6thread17LinearCombinationIaLi1EiiLNS1G_9ScaleType4KindE0ELNS_15FloatRoundStyleE2EaEENS1_15EpilogueDefaultEEEEEvvEEEEvNT_6ParamsE)
	.align		4
        /*000c*/ 	.word	index@(__assertfail)
	.align		4
        /*0010*/ 	.word	0x00000000
	.align		4
        /*0014*/ 	.word	0xfffffffe
	.align		4
        /*0018*/ 	.word	0x00000000
	.align		4
        /*001c*/ 	.word	0xfffffffd
	.align		4
        /*0020*/ 	.word	0x00000000
	.align		4
        /*0024*/ 	.word	0xfffffffc


//--------------------- .nv.constant4             --------------------------
	.section	.nv.constant4,"a",@progbits
	.align	8
	.align		8
.nv.constant4:
        /*0000*/ 	.dword	__assertfail
	.align		8
        /*0008*/ 	.dword	__unnamed_1
	.align		8
        /*0010*/ 	.dword	_ZN39_INTERNAL_5ada5eac_4_k_cu_c88a5a04_43104cuda3std3__45__cpo5beginE
	.align		8
        /*0018*/ 	.dword	_ZN39_INTERNAL_5ada5eac_4_k_cu_c88a5a04_43104cuda3std3__45__cpo3endE
	.align		8
        /*0020*/ 	.dword	_ZN39_INTERNAL_5ada5eac_4_k_cu_c88a5a04_43104cuda3std3__45__cpo6cbeginE
	.align		8
        /*0028*/ 	.dword	_ZN39_INTERNAL_5ada5eac_4_k_cu_c88a5a04_43104cuda3std3__45__cpo4cendE
	.align		8
        /*0030*/ 	.dword	_ZN39_INTERNAL_5ada5eac_4_k_cu_c88a5a04_43104cuda3std3__441_GLOBAL__N__5ada5eac_4_k_cu_c88a5a04_43106ignoreE
	.align		8
        /*0038*/ 	.dword	_ZN39_INTERNAL_5ada5eac_4_k_cu_c88a5a04_43104cuda3std3__419piecewise_constructE
	.align		8
        /*0040*/ 	.dword	_ZN39_INTERNAL_5ada5eac_4_k_cu_c88a5a04_43104cuda3std3__48in_placeE
	.align		8
        /*0048*/ 	.dword	_ZN39_INTERNAL_5ada5eac_4_k_cu_c88a5a04_43104cuda3std6ranges3__45__cpo4swapE
	.align		8
        /*0050*/ 	.dword	_ZN39_INTERNAL_5ada5eac_4_k_cu_c88a5a04_43104cuda3std6ranges3__45__cpo9iter_moveE
	.align		8
        /*0058*/ 	.dword	_ZN39_INTERNAL_5ada5eac_4_k_cu_c88a5a04_43104cute7productE
	.align		8
        /*0060*/ 	.dword	_ZN39_INTERNAL_5ada5eac_4_k_cu_c88a5a04_43104cute1_E
	.align		8
        /*0068*/ 	.dword	$str$22
	.align		8
        /*0070*/ 	.dword	$str$23


//--------------------- .text._ZN7cutlass13device_kernelINS_4gemm6kernel13GemmUniversalIN4cute5tupleIJiiiiEEENS1_10collective13CollectiveMmaINS1_34MainloopSm90TmaGmmaWarpSpecializedILi3ENS5_IJNS4_1CILi1EEESB_SB_EEENS1_35KernelTmaWarpSpecializedCooperativeEEENS5_IJNSA_ILi128EEESF_NSA_ILi32EEEEEEaNS5_IJlSB_lEEEaSI_NS4_8TiledMMAINS4_8MMA_AtomIJNS4_4SM904GMMA27MMA_64x128x32_S32S8S8_SS_TNEEEENS4_6LayoutINS5_IJNSA_ILi2EEESB_SB_EEENS5_IJSB_NSA_ILi0EEESS_EEEEENS5_IJNS4_10UnderscoreESV_SV_EEEEENS4_13SM90_TMA_LOADENS4_14ComposedLayoutINS4_7SwizzleILi1ELi4ELi3EEENS4_18smem_ptr_flag_bitsILi8EEENSP_INS5_IJNSA_ILi8EEESG_EEENS5_IJSG_SB_EEEEEEEvNS4_8identityESY_S18_vS19_EENS_8epilogue10collective6detail29Sm90TmaWarpSpecializedAdapterINS1C_15DefaultEpilogueIaSI_SI_NS1B_6thread17LinearCombinationIaLi1EiiLNS1G_9ScaleType4KindE0ELNS_15FloatRoundStyleE2EaEENS1_15EpilogueDefaultEEEEEvvEEEEvNT_6ParamsE --------------------------
	.section	.text._ZN7cutlass13device_kernelINS_4gemm6kernel13GemmUniversalIN4cute5tupleIJiiiiEEENS1_10collective13CollectiveMmaINS1_34MainloopSm90TmaGmmaWarpSpecializedILi3ENS5_IJNS4_1CILi1EEESB_SB_EEENS1_35KernelTmaWarpSpecializedCooperativeEEENS5_IJNSA_ILi128EEESF_NSA_ILi32EEEEEEaNS5_IJlSB_lEEEaSI_NS4_8TiledMMAINS4_8MMA_AtomIJNS4_4SM904GMMA27MMA_64x128x32_S32S8S8_SS_TNEEEENS4_6LayoutINS5_IJNSA_ILi2EEESB_SB_EEENS5_IJSB_NSA_ILi0EEESS_EEEEENS5_IJNS4_10UnderscoreESV_SV_EEEEENS4_13SM90_TMA_LOADENS4_14ComposedLayoutINS4_7SwizzleILi1ELi4ELi3EEENS4_18smem_ptr_flag_bitsILi8EEENSP_INS5_IJNSA_ILi8EEESG_EEENS5_IJSG_SB_EEEEEEEvNS4_8identityESY_S18_vS19_EENS_8epilogue10collective6detail29Sm90TmaWarpSpecializedAdapterINS1C_15DefaultEpilogueIaSI_SI_NS1B_6thread17LinearCombinationIaLi1EiiLNS1G_9ScaleType4KindE0ELNS_15FloatRoundStyleE2EaEENS1_15EpilogueDefaultEEEEEvvEEEEvNT_6ParamsE,"ax",@progbits
	.align	128
.text._ZN7cutlass13device_kernelINS_4gemm6kernel13GemmUniversalIN4cute5tupleIJiiiiEEENS1_10collective13CollectiveMmaINS1_34MainloopSm90TmaGmmaWarpSpecializedILi3ENS5_IJNS4_1CILi1EEESB_SB_EEENS1_35KernelTmaWarpSpecializedCooperativeEEENS5_IJNSA_ILi128EEESF_NSA_ILi32EEEEEEaNS5_IJlSB_lEEEaSI_NS4_8TiledMMAINS4_8MMA_AtomIJNS4_4SM904GMMA27MMA_64x128x32_S32S8S8_SS_TNEEEENS4_6LayoutINS5_IJNSA_ILi2EEESB_SB_EEENS5_IJSB_NSA_ILi0EEESS_EEEEENS5_IJNS4_10UnderscoreESV_SV_EEEEENS4_13SM90_TMA_LOADENS4_14ComposedLayoutINS4_7SwizzleILi1ELi4ELi3EEENS4_18smem_ptr_flag_bitsILi8EEENSP_INS5_IJNSA_ILi8EEESG_EEENS5_IJSG_SB_EEEEEEEvNS4_8identityESY_S18_vS19_EENS_8epilogue10collective6detail29Sm90TmaWarpSpecializedAdapterINS1C_15DefaultEpilogueIaSI_SI_NS1B_6thread17LinearCombinationIaLi1EiiLNS1G_9ScaleType4KindE0ELNS_15FloatRoundStyleE2EaEENS1_15EpilogueDefaultEEEEEvvEEEEvNT_6ParamsE:
        .type           _ZN7cutlass13device_kernelINS_4gemm6kernel13GemmUniversalIN4cute5tupleIJiiiiEEENS1_10collective13CollectiveMmaINS1_34MainloopSm90TmaGmmaWarpSpecializedILi3ENS5_IJNS4_1CILi1EEESB_SB_EEENS1_35KernelTmaWarpSpecializedCooperativeEEENS5_IJNSA_ILi128EEESF_NSA_ILi32EEEEEEaNS5_IJlSB_lEEEaSI_NS4_8TiledMMAINS4_8MMA_AtomIJNS4_4SM904GMMA27MMA_64x128x32_S32S8S8_SS_TNEEEENS4_6LayoutINS5_IJNSA_ILi2EEESB_SB_EEENS5_IJSB_NSA_ILi0EEESS_EEEEENS5_IJNS4_10UnderscoreESV_SV_EEEEENS4_13SM90_TMA_LOADENS4_14ComposedLayoutINS4_7SwizzleILi1ELi4ELi3EEENS4_18smem_ptr_flag_bitsILi8EEENSP_INS5_IJNSA_ILi8EEESG_EEENS5_IJSG_SB_EEEEEEEvNS4_8identityESY_S18_vS19_EENS_8epilogue10collective6detail29Sm90TmaWarpSpecializedAdapterINS1C_15DefaultEpilogueIaSI_SI_NS1B_6thread17LinearCombinationIaLi1EiiLNS1G_9ScaleType4KindE0ELNS_15FloatRoundStyleE2EaEENS1_15EpilogueDefaultEEEEEvvEEEEvNT_6ParamsE,@function
        .size           _ZN7cutlass13device_kernelINS_4gemm6kernel13GemmUniversalIN4cute5tupleIJiiiiEEENS1_10collective13CollectiveMmaINS1_34MainloopSm90TmaGmmaWarpSpecializedILi3ENS5_IJNS4_1CILi1EEESB_SB_EEENS1_35KernelTmaWarpSpecializedCooperativeEEENS5_IJNSA_ILi128EEESF_NSA_ILi32EEEEEEaNS5_IJlSB_lEEEaSI_NS4_8TiledMMAINS4_8MMA_AtomIJNS4_4SM904GMMA27MMA_64x128x32_S32S8S8_SS_TNEEEENS4_6LayoutINS5_IJNSA_ILi2EEESB_SB_EEENS5_IJSB_NSA_ILi0EEESS_EEEEENS5_IJNS4_10UnderscoreESV_SV_EEEEENS4_13SM90_TMA_LOADENS4_14ComposedLayoutINS4_7SwizzleILi1ELi4ELi3EEENS4_18smem_ptr_flag_bitsILi8EEENSP_INS5_IJNSA_ILi8EEESG_EEENS5_IJSG_SB_EEEEEEEvNS4_8identityESY_S18_vS19_EENS_8epilogue10collective6detail29Sm90TmaWarpSpecializedAdapterINS1C_15DefaultEpilogueIaSI_SI_NS1B_6thread17LinearCombinationIaLi1EiiLNS1G_9ScaleType4KindE0ELNS_15FloatRoundStyleE2EaEENS1_15EpilogueDefaultEEEEEvvEEEEvNT_6ParamsE,(.L_x_196 - _ZN7cutlass13device_kernelINS_4gemm6kernel13GemmUniversalIN4cute5tupleIJiiiiEEENS1_10collective13CollectiveMmaINS1_34MainloopSm90TmaGmmaWarpSpecializedILi3ENS5_IJNS4_1CILi1EEESB_SB_EEENS1_35KernelTmaWarpSpecializedCooperativeEEENS5_IJNSA_ILi128EEESF_NSA_ILi32EEEEEEaNS5_IJlSB_lEEEaSI_NS4_8TiledMMAINS4_8MMA_AtomIJNS4_4SM904GMMA27MMA_64x128x32_S32S8S8_SS_TNEEEENS4_6LayoutINS5_IJNSA_ILi2EEESB_SB_EEENS5_IJSB_NSA_ILi0EEESS_EEEEENS5_IJNS4_10UnderscoreESV_SV_EEEEENS4_13SM90_TMA_LOADENS4_14ComposedLayoutINS4_7SwizzleILi1ELi4ELi3EEENS4_18smem_ptr_flag_bitsILi8EEENSP_INS5_IJNSA_ILi8EEESG_EEENS5_IJSG_SB_EEEEEEEvNS4_8identityESY_S18_vS19_EENS_8epilogue10collective6detail29Sm90TmaWarpSpecializedAdapterINS1C_15DefaultEpilogueIaSI_SI_NS1B_6thread17LinearCombinationIaLi1EiiLNS1G_9ScaleType4KindE0ELNS_15FloatRoundStyleE2EaEENS1_15EpilogueDefaultEEEEEvvEEEEvNT_6ParamsE)
        .other          _ZN7cutlass13device_kernelINS_4gemm6kernel13GemmUniversalIN4cute5tupleIJiiiiEEENS1_10collective13CollectiveMmaINS1_34MainloopSm90TmaGmmaWarpSpecializedILi3ENS5_IJNS4_1CILi1EEESB_SB_EEENS1_35KernelTmaWarpSpecializedCooperativeEEENS5_IJNSA_ILi128EEESF_NSA_ILi32EEEEEEaNS5_IJlSB_lEEEaSI_NS4_8TiledMMAINS4_8MMA_AtomIJNS4_4SM904GMMA27MMA_64x128x32_S32S8S8_SS_TNEEEENS4_6LayoutINS5_IJNSA_ILi2EEESB_SB_EEENS5_IJSB_NSA_ILi0EEESS_EEEEENS5_IJNS4_10UnderscoreESV_SV_EEEEENS4_13SM90_TMA_LOADENS4_14ComposedLayoutINS4_7SwizzleILi1ELi4ELi3EEENS4_18smem_ptr_flag_bitsILi8EEENSP_INS5_IJNSA_ILi8EEESG_EEENS5_IJSG_SB_EEEEEEEvNS4_8identityESY_S18_vS19_EENS_8epilogue10collective6detail29Sm90TmaWarpSpecializedAdapterINS1C_15DefaultEpilogueIaSI_SI_NS1B_6thread17LinearCombinationIaLi1EiiLNS1G_9ScaleType4KindE0ELNS_15FloatRoundStyleE2EaEENS1_15EpilogueDefaultEEEEEvvEEEEvNT_6ParamsE,@"STO_CUDA_ENTRY STV_DEFAULT"
_ZN7cutlass13device_kernelINS_4gemm6kernel13GemmUniversalIN4cute5tupleIJiiiiEEENS1_10collective13CollectiveMmaINS1_34MainloopSm90TmaGmmaWarpSpecializedILi3ENS5_IJNS4_1CILi1EEESB_SB_EEENS1_35KernelTmaWarpSpecializedCooperativeEEENS5_IJNSA_ILi128EEESF_NSA_ILi32EEEEEEaNS5_IJlSB_lEEEaSI_NS4_8TiledMMAINS4_8MMA_AtomIJNS4_4SM904GMMA27MMA_64x128x32_S32S8S8_SS_TNEEEENS4_6LayoutINS5_IJNSA_ILi2EEESB_SB_EEENS5_IJSB_NSA_ILi0EEESS_EEEEENS5_IJNS4_10UnderscoreESV_SV_EEEEENS4_13SM90_TMA_LOADENS4_14ComposedLayoutINS4_7SwizzleILi1ELi4ELi3EEENS4_18smem_ptr_flag_bitsILi8EEENSP_INS5_IJNSA_ILi8EEESG_EEENS5_IJSG_SB_EEEEEEEvNS4_8identityESY_S18_vS19_EENS_8epilogue10collective6detail29Sm90TmaWarpSpecializedAdapterINS1C_15DefaultEpilogueIaSI_SI_NS1B_6thread17LinearCombinationIaLi1EiiLNS1G_9ScaleType4KindE0ELNS_15FloatRoundStyleE2EaEENS1_15EpilogueDefaultEEEEEvvEEEEvNT_6ParamsE:
[----:B------:R-:W0:Y:S01]  /*0000*/  LDC R1, c[0x0][0x28] ;  /* 0x00000a00ff017b82 */ /* 0x000e220000000800 */
[----:B------:R-:W1:Y:S01]  /*0010*/  S2R R3, SR_TID.X ;  /* 0x0000000000037919 */ /* 0x000e620000002100 */
[----:B------:R-:W-:Y:S01]  /*0020*/  ELECT P0, URZ, PT ;  /* 0x00000000003f782f */ /* 0x000fe20003800000 */
[----:B------:R-:W-:Y:S01]  /*0030*/  BSSY B0, `(.L_x_0) ;  /* 0x000000f000007945 */ /* 0x000fe20003800000 */
[--C-:B-1----:R-:W-:Y:S02]  /*0040*/  SHF.R.U32.HI R0, RZ, 0x5, R3.reuse ;  /* 0x00000005ff007819 */ /* 0x102fe40000011603 */
[----:B------:R-:W-:-:S03]  /*0050*/  SHF.R.U32.HI R14, RZ, 0x7, R3 ;  /* 0x00000007ff0e7819 */ /* 0x000fc60000011603 */
[----:B------:R-:W1:Y:S04]  /*0060*/  SHFL.IDX PT, R4, R0, RZ, 0x1f ;  /* 0x00001fff00047589 */ /* 0x000e6800000e0000 */
[----:B------:R2:W3:Y:S01]  /*0070*/  SHFL.IDX PT, R10, R14, RZ, 0x1f ;  /* 0x00001fff0e0a7589 */ /* 0x0004e200000e0000 */
[----:B-1----:R-:W-:-:S13]  /*0080*/  ISETP.NE.OR P0, PT, R4, RZ, !P0 ;  /* 0x000000ff0400720c */ /* 0x002fda0004705670 */
[----:B0-23--:R-:W-:Y:S05]  /*0090*/  @P0 BRA `(.L_x_1) ;  /* 0x0000000000200947 */ /* 0x00dfea0003800000 */
[----:B------:R-:W-:Y:S02]  /*00a0*/  ULDC.64 UR4, c[0x0][0x198] ;  /* 0x0000660000047ab9 */ /* 0x000fe40000000a00 */
[----:B------:R-:W-:Y:S02]  /*00b0*/  UIADD3 UR6, UP0, UR4, 0xf0, URZ ;  /* 0x000000f004067890 */ /* 0x000fe4000ff1e03f */
[----:B------:R-:W-:Y:S02]  /*00c0*/  UIADD3 UR4, UP1, UR4, 0x1f0, URZ ;  /* 0x000001f004047890 */ /* 0x000fe4000ff3e03f */
[----:B------:R-:W-:Y:S02]  /*00d0*/  UIADD3.X UR7, URZ, UR5, URZ, UP0, !UPT ;  /* 0x000000053f077290 */ /* 0x000fe400087fe43f */
[----:B------:R-:W-:-:S07]  /*00e0*/  UIADD3.X UR5, URZ, UR5, URZ, UP1, !UPT ;  /* 0x000000053f057290 */ /* 0x000fce0008ffe43f */
[----:B------:R0:W-:Y:S02]  /*00f0*/  UTMACCTL.PF [UR6] ;  /* 0x00000000060079b9 */ /* 0x0001e40008040000 */
[----:B------:R0:W-:Y:S02]  /*0100*/  UTMACCTL.PF [UR4] ;  /* 0x00000000040079b9 */ /* 0x0001e40008040000 */
[----:B0-----:R-:W-:Y:S01]  /*0110*/  NOP ;  /* 0x0000000000007918 */ /* 0x001fe20000000000 */
.L_x_1:
[----:B------:R-:W-:Y:S05]  /*0120*/  BSYNC B0 ;  /* 0x0000000000007941 */ /* 0x000fea0003800000 */
.L_x_0:
[----:B------:R-:W0:Y:S02]  /*0130*/  SHFL.IDX PT, R2, R0, RZ, 0x1f ;  /* 0x00001fff00027589 */ /* 0x000e2400000e0000 */
[----:B0-----:R-:W-:-:S13]  /*0140*/  ISETP.NE.AND P0, PT, R2, RZ, PT ;  /* 0x000000ff0200720c */ /* 0x001fda0003f05270 */
[----:B------:R-:W-:Y:S05]  /*0150*/  @P0 BRA `(.L_x_2) ;  /* 0x0000000000500947 */ /* 0x000fea0003800000 */
[----:B------:R-:W0:Y:S01]  /*0160*/  S2UR UR8, SR_CgaCtaId ;  /* 0x00000000000879c3 */ /* 0x000e220000008800 */
[----:B------:R-:W-:Y:S01]  /*0170*/  UMOV UR4, 0x400 ;  /* 0x0000040000047882 */ /* 0x000fe20000000000 */
[----:B------:R-:W-:Y:S01]  /*0180*/  UMOV UR5, 0x1 ;  /* 0x0000000100057882 */ /* 0x000fe20000000000 */
[----:B------:R-:W-:Y:S01]  /*0190*/  UMOV UR6, 0x100 ;  /* 0x0000010000067882 */ /* 0x000fe20000000000 */
[----:B------:R-:W-:Y:S01]  /*01a0*/  ELECT P0, URZ, PT ;  /* 0x00000000003f782f */ /* 0x000fe20003800000 */
[----:B------:R-:W-:-:S04]  /*01b0*/  UIADD3 UR6, -UR6, 0x100000, URZ ;  /* 0x0010000006067890 */ /* 0x000fc8000fffe13f */
[----:B------:R-:W-:Y:S02]  /*01c0*/  USHF.L.U32 UR7, UR6, 0xb, URZ ;  /* 0x0000000b06077899 */ /* 0x000fe4000800063f */
[----:B------:R-:W-:Y:S02]  /*01d0*/  USHF.L.U32 UR6, UR6, 0x1, URZ ;  /* 0x0000000106067899 */ /* 0x000fe4000800063f */
[----:B0-----:R-:W-:Y:S02]  /*01e0*/  ULEA UR8, UR8, UR4, 0x18 ;  /* 0x0000000408087291 */ /* 0x001fe4000f8ec03f */
[----:B------:R-:W-:-:S04]  /*01f0*/  UIADD3 UR4, -UR5, 0x100000, URZ ;  /* 0x0010000005047890 */ /* 0x000fc8000fffe13f */
[----:B------:R-:W-:Y:S02]  /*0200*/  USHF.L.U32 UR5, UR4, 0xb, URZ ;  /* 0x0000000b04057899 */ /* 0x000fe4000800063f */
[----:B------:R-:W-:Y:S01]  /*0210*/  USHF.L.U32 UR4, UR4, 0x1, URZ ;  /* 0x0000000104047899 */ /* 0x000fe2000800063f */
[----:B------:R-:W0:Y:S11]  /*0220*/  FENCE.VIEW.ASYNC.S ;  /* 0x00000000000073c6 */ /* 0x000e360000000000 */
[----:B0-----:R0:W1:Y:S01]  /*0230*/  SYNCS.EXCH.64 URZ, [UR8], UR4 ;  /* 0x00000004083f75b2 */ /* 0x0010620008000100 */
[----:B------:R0:W2:Y:S01]  /*0240*/  SYNCS.EXCH.64 URZ, [UR8+0x18], UR6 ;  /* 0x00001806083f75b2 */ /* 0x0000a20008000100 */
[----:B------:R0:W3:Y:S01]  /*0250*/  SYNCS.EXCH.64 URZ, [UR8+0x8], UR4 ;  /* 0x00000804083f75b2 */ /* 0x0000e20008000100 */
[----:B------:R0:W4:Y:S01]  /*0260*/  SYNCS.EXCH.64 URZ, [UR8+0x20], UR6 ;  /* 0x00002006083f75b2 */ /* 0x0001220008000100 */
[----:B------:R0:W0:Y:S01]  /*0270*/  SYNCS.EXCH.64 URZ, [UR8+0x10], UR4 ;  /* 0x00001004083f75b2 */ /* 0x0000220008000100 */
[----:B------:R0:W0:Y:S01]  /*0280*/  SYNCS.EXCH.64 URZ, [UR8+0x28], UR6 ;  /* 0x00002806083f75b2 */ /* 0x0000220008000100 */
[----:B------:R-:W-:Y:S01]  /*0290*/  NOP ;  /* 0x0000000000007918 */ /* 0x000fe20000000000 */
.L_x_2:
[----:B------:R-:W5:Y:S01]  /*02a0*/  SHFL.IDX PT, R0, R0, RZ, 0x1f ;  /* 0x00001fff00007589 */ /* 0x000f6200000e0000 */
[----:B------:R-:W-:Y:S01]  /*02b0*/  ELECT P0, URZ, PT ;  /* 0x00000000003f782f */ /* 0x000fe20003800000 */
[----:B------:R-:W1:Y:S01]  /*02c0*/  LDC R2, c[0x0][0x65c] ;  /* 0x00019700ff027b82 */ /* 0x000e620000000800 */
[----:B------:R-:W-:Y:S01]  /*02d0*/  SHF.R.S32.HI R7, RZ, 0x1f, R4 ;  /* 0x0000001fff077819 */ /* 0x000fe20000011404 */
[----:B------:R-:W2:Y:S01]  /*02e0*/  S2R R5, SR_CTAID.Y ;  /* 0x0000000000057919 */ /* 0x000ea20000002600 */
[----:B0-----:R-:W-:Y:S01]  /*02f0*/  UMOV UR4, 0x20 ;  /* 0x0000002000047882 */ /* 0x001fe20000000000 */
[----:B------:R-:W-:Y:S01]  /*0300*/  NOP ;  /* 0x0000000000007918 */ /* 0x000fe20000000000 */
[----:B------:R-:W-:Y:S01]  /*0310*/  LEA.HI R7, R7, R4, RZ, 0x2 ;  /* 0x0000000407077211 */ /* 0x000fe200078f10ff */
[----:B------:R-:W0:Y:S01]  /*0320*/  S2R R6, SR_CTAID.X ;  /* 0x0000000000067919 */ /* 0x000e220000002500 */
[----:B------:R-:W-:Y:S01]  /*0330*/  ISETP.NE.AND P2, PT, R10, RZ, PT ;  /* 0x000000ff0a00720c */ /* 0x000fe20003f45270 */
[----:B------:R-:W-:Y:S01]  /*0340*/  NOP ;  /* 0x0000000000007918 */ /* 0x000fe20000000000 */
[----:B------:R-:W-:-:S02]  /*0350*/  LOP3.LUT R7, R7, 0xfffffffc, RZ, 0xc0, !PT ;  /* 0xfffffffc07077812 */ /* 0x000fc400078ec0ff */
[----:B-----5:R-:W-:Y:S02]  /*0360*/  ISETP.NE.OR P0, PT, R0, RZ, !P0 ;  /* 0x000000ff0000720c */ /* 0x020fe40004705670 */
[----:B-1----:R-:W-:-:S04]  /*0370*/  ISETP.NE.AND P3, PT, R2, 0x1, PT ;  /* 0x000000010200780c */ /* 0x002fc80003f65270 */
[----:B------:R-:W-:Y:S01]  /*0380*/  P2R R0, PR, RZ, 0x8 ;  /* 0x00000008ff007803 */ /* 0x000fe20000000000 */
[----:B------:R-:W-:Y:S01]  /*0390*/  IMAD.IADD R0, R4, 0x1, -R7 ;  /* 0x0000000104007824 */ /* 0x000fe200078e0a07 */
[----:B------:R-:W-:Y:S01]  /*03a0*/  LOP3.LUT R4, R3, 0x7f, RZ, 0xc0, !PT ;  /* 0x0000007f03047812 */ /* 0x000fe200078ec0ff */
[----:B------:R-:W-:-:S03]  /*03b0*/  IMAD.MOV.U32 R7, RZ, RZ, RZ ;  /* 0x000000ffff077224 */ /* 0x000fc600078e00ff */
[----:B------:R-:W-:Y:S01]  /*03c0*/  ISETP.NE.AND P1, PT, R0, 0x3, PT ;  /* 0x000000030000780c */ /* 0x000fe20003f25270 */
[----:B------:R-:W-:Y:S01]  /*03d0*/  VOTEU.ALL UP0, P0 ;  /* 0x00000000003f7886 */ /* 0x000fe20000000000 */
[----:B------:R-:W-:Y:S01]  /*03e0*/  VOTEU.ALL UP1, P0 ;  /* 0x00000000003f7886 */ /* 0x000fe20000020000 */
[----:B------:R-:W0:Y:S01]  /*03f0*/  @P3 LDC R17, c[0x0][0x10] ;  /* 0x00000400ff113b82 */ /* 0x000e220000000800 */
[----:B--2---:R-:W-:Y:S02]  /*0400*/  @P3 IMAD.MOV.U32 R8, RZ, RZ, R5 ;  /* 0x000000ffff083224 */ /* 0x004fe400078e0005 */
[----:B------:R-:W-:Y:S01]  /*0410*/  @!UP0 UMOV UR6, 0x400 ;  /* 0x0000040000068882 */ /* 0x000fe20000000000 */
[----:B------:R-:W-:-:S04]  /*0420*/  @!UP0 UIADD3 UR4, -UR4, 0x100000, URZ ;  /* 0x0010000004048890 */ /* 0x000fc8000fffe13f */
[----:B------:R-:W-:Y:S02]  /*0430*/  @!UP0 USHF.L.U32 UR5, UR4, 0xb, URZ ;  /* 0x0000000b04058899 */ /* 0x000fe4000800063f */
[----:B------:R-:W-:Y:S01]  /*0440*/  @!UP0 USHF.L.U32 UR4, UR4, 0x1, URZ ;  /* 0x0000000104048899 */ /* 0x000fe2000800063f */
[----:B------:R-:W-:Y:S01]  /*0450*/  @P3 IMAD.MOV.U32 R9, RZ, RZ, RZ ;  /* 0x000000ffff093224 */ /* 0x000fe200078e00ff */
[----:B------:R-:W1:Y:S08]  /*0460*/  @!UP0 S2UR UR7, SR_CgaCtaId ;  /* 0x00000000000789c3 */ /* 0x000e700000008800 */
[----:B------:R-:W2:Y:S01]  /*0470*/  @!P3 LDC R11, c[0x0][0xc] ;  /* 0x00000300ff0bbb82 */ /* 0x000ea20000000800 */
[----:B0-----:R-:W-:Y:S01]  /*0480*/  @P3 IMAD.WIDE.U32 R16, R6, R17, R8 ;  /* 0x0000001106103225 */ /* 0x001fe200078e0008 */
[----:B-1----:R-:W-:Y:S01]  /*0490*/  @!UP0 ULEA UR8, UR7, UR6, 0x18 ;  /* 0x0000000607088291 */ /* 0x002fe2000f8ec03f */
[----:B------:R-:W-:-:S02]  /*04a0*/  VOTEU.ALL UP0, P0 ;  /* 0x00000000003f7886 */ /* 0x000fc40000000000 */
[----:B------:R-:W-:Y:S01]  /*04b0*/  ULDC UR6, c[0x0][0xc] ;  /* 0x0000030000067ab9 */ /* 0x000fe20000000800 */
[----:B------:R-:W-:Y:S01]  /*04c0*/  ISETP.EQ.OR P0, PT, R0, RZ, !P1 ;  /* 0x000000ff0000720c */ /* 0x000fe20004f02670 */
[----:B------:R-:W-:-:S03]  /*04d0*/  ULDC UR7, c[0x0][0x10] ;  /* 0x0000040000077ab9 */ /* 0x000fc60000000800 */
[C---:B------:R-:W-:Y:S01]  /*04e0*/  ISETP.EQ.AND P0, PT, R10.reuse, RZ, P0 ;  /* 0x000000ff0a00720c */ /* 0x040fe20000702270 */
[----:B------:R-:W-:Y:S02]  /*04f0*/  VIADD R10, R10, 0xffffffff ;  /* 0xffffffff0a0a7836 */ /* 0x000fe40000000000 */
[----:B--2---:R-:W-:Y:S01]  /*0500*/  @!P3 IMAD.WIDE.U32 R8, R11, R5, R6 ;  /* 0x000000050b08b225 */ /* 0x004fe200078e0006 */
[----:B------:R-:W0:Y:S02]  /*0510*/  FENCE.VIEW.ASYNC.S ;  /* 0x00000000000073c6 */ /* 0x000e240000000000 */
[----:B0-----:R-:W3:Y:S01]  /*0520*/  @!UP0 SYNCS.EXCH.64 URZ, [UR8+0x40], UR4 ;  /* 0x00004004083f85b2 */ /* 0x001ee20008000100 */
[----:B------:R-:W-:Y:S01]  /*0530*/  SEL R18, RZ, 0x1, !P0 ;  /* 0x00000001ff127807 */ /* 0x000fe20004000000 */
[----:B------:R-:W-:Y:S01]  /*0540*/  @P3 IMAD.MOV.U32 R11, RZ, RZ, RZ ;  /* 0x000000ffff0b3224 */ /* 0x000fe200078e00ff */
[----:B------:R-:W-:Y:S01]  /*0550*/  ISETP.GE.U32.AND P1, PT, R10, 0x2, PT ;  /* 0x000000020a00780c */ /* 0x000fe20003f26070 */
[----:B------:R-:W-:-:S02]  /*0560*/  @!P3 IMAD.MOV.U32 R16, RZ, RZ, R8 ;  /* 0x000000ffff10b224 */ /* 0x000fc400078e0008 */
[----:B------:R-:W-:Y:S01]  /*0570*/  @P3 IMAD.IADD R17, R17, 0x1, R11 ;  /* 0x0000000111113824 */ /* 0x000fe200078e020b */
[----:B------:R-:W-:Y:S01]  /*0580*/  SEL R18, R18, 0x2, P1 ;  /* 0x0000000212127807 */ /* 0x000fe20000800000 */
[----:B------:R-:W-:Y:S01]  /*0590*/  @!P3 IMAD.MOV.U32 R17, RZ, RZ, R9 ;  /* 0x000000ffff11b224 */ /* 0x000fe200078e0009 */
[----:B------:R0:W3:Y:S01]  /*05a0*/  @!UP1 SYNCS.EXCH.64 URZ, [UR8+0x48], UR4 ;  /* 0x00004804083f95b2 */ /* 0x0000e20008000100 */
[----:B------:R-:W-:Y:S01]  /*05b0*/  NOP ;  /* 0x0000000000007918 */ /* 0x000fe20000000000 */
[----:B0-----:R-:W-:-:S03]  /*05c0*/  UIMAD.WIDE.U32 UR4, UR6, UR7, URZ ;  /* 0x00000007060472a5 */ /* 0x001fc6000f8e003f */
[----:B------:R-:W-:Y:S02]  /*05d0*/  ULDC UR6, c[0x0][0x14] ;  /* 0x0000050000067ab9 */ /* 0x000fe40000000800 */
[----:B------:R-:W-:Y:S02]  /*05e0*/  UIMAD.WIDE.U32 UR36, UR4, UR6, URZ ;  /* 0x00000006042472a5 */ /* 0x000fe4000f8e003f */
[----:B------:R-:W-:-:S04]  /*05f0*/  UIMAD UR42, UR5, UR6, URZ ;  /* 0x00000006052a72a4 */ /* 0x000fc8000f8e023f */
[----:B------:R-:W-:Y:S01]  /*0600*/  UIADD3 UR42, UR37, UR42, URZ ;  /* 0x0000002a252a7290 */ /* 0x000fe2000fffe03f */
[----:B---34-:R-:W-:Y:S06]  /*0610*/  BAR.SYNC.DEFER_BLOCKING 0x0 ;  /* 0x0000000000007b1d */ /* 0x018fec0000010000 */
[----:B------:R-:W-:Y:S05]  /*0620*/  @!P2 BRA `(.L_x_3) ;  /* 0x0000004c0070a947 */ /* 0x000fea0003800000 */
[----:B------:R-:W-:-:S13]  /*0630*/  ISETP.GT.U32.AND P0, PT, R10, 0x1, PT ;  /* 0x000000010a00780c */ /* 0x000fda0003f04070 */
[----:B------:R-:W-:Y:S05]  /*0640*/  @P0 EXIT ;  /* 0x000000000000094d */ /* 0x000fea0003800000 */
[----:B------:R-:W-:Y:S01]  /*0650*/  ULDC.64 UR4, c[0x0][0x650] ;  /* 0x0001940000047ab9 */ /* 0x000fe20000000a00 */
[----:B------:R-:W-:Y:S01]  /*0660*/  PRMT R0, RZ, 0x7610, R0 ;  /* 0x00007610ff007816 */ /* 0x000fe20000000000 */
[----:B------:R-:W-:Y:S01]  /*0670*/  IMAD.MOV.U32 R97, RZ, RZ, -0x1 ;  /* 0xffffffffff617424 */ /* 0x000fe200078e00ff */
[----:B------:R-:W-:Y:S01]  /*0680*/  ISETP.GE.U32.AND P0, PT, R16, UR4, PT ;  /* 0x0000000410007c0c */ /* 0x000fe2000bf06070 */
[----:B------:R-:W-:Y:S02]  /*0690*/  IMAD.MOV.U32 R98, RZ, RZ, -0x1 ;  /* 0xffffffffff627424 */ /* 0x000fe400078e00ff */
[----:B------:R-:W-:Y:S01]  /*06a0*/  IMAD.MOV.U32 R96, RZ, RZ, -0x1 ;  /* 0xffffffffff607424 */ /* 0x000fe200078e00ff */
[----:B------:R-:W-:-:S13]  /*06b0*/  ISETP.GE.U32.AND.EX P0, PT, R17, UR5, PT, P0 ;  /* 0x0000000511007c0c */ /* 0x000fda000bf06100 */
[----:B------:R-:W-:Y:S05]  /*06c0*/  @P0 BRA `(.L_x_4) ;  /* 0x0000000400540947 */ /* 0x000fea0003800000 */
[----:B------:R-:W0:Y:S01]  /*06d0*/  LDC.64 R20, c[0x0][0x628] ;  /* 0x00018a00ff147b82 */ /* 0x000e220000000a00 */
[----:B------:R-:W-:Y:S02]  /*06e0*/  IMAD.MOV.U32 R8, RZ, RZ, R16 ;  /* 0x000000ffff087224 */ /* 0x000fe400078e0010 */
[----:B------:R-:W-:-:S05]  /*06f0*/  IMAD.MOV.U32 R9, RZ, RZ, R17 ;  /* 0x000000ffff097224 */ /* 0x000fca00078e0011 */
[----:B------:R-:W1:Y:S08]  /*0700*/  LDC R0, c[0x0][0x630] ;  /* 0x00018c00ff007b82 */ /* 0x000e700000000800 */
[----:B------:R-:W2:Y:S01]  /*0710*/  LDC.64 R22, c[0x0][0x620] ;  /* 0x00018800ff167b82 */ /* 0x000ea20000000a00 */
[----:B0-----:R-:W-:-:S04]  /*0720*/  ISETP.NE.U32.AND P0, PT, R20, RZ, PT ;  /* 0x000000ff1400720c */ /* 0x001fc80003f05070 */
[----:B------:R-:W-:-:S13]  /*0730*/  ISETP.NE.AND.EX P0, PT, R21, RZ, PT, P0 ;  /* 0x000000ff1500720c */ /* 0x000fda0003f05300 */
[----:B-12---:R-:W-:Y:S05]  /*0740*/  @!P0 BRA `(.L_x_5) ;  /* 0x0000000000288947 */ /* 0x006fea0003800000 */
[----:B------:R-:W0:Y:S02]  /*0750*/  LDC R13, c[0x0][0x634] ;  /* 0x00018d00ff0d7b82 */ /* 0x000e240000000800 */
[----:B0-----:R-:W-:-:S05]  /*0760*/  IADD3 R13, P0, R16, R13, RZ ;  /* 0x0000000d100d7210 */ /* 0x001fca0007f1e0ff */
[----:B------:R-:W-:-:S04]  /*0770*/  IMAD.X R15, RZ, RZ, R17, P0 ;  /* 0x000000ffff0f7224 */ /* 0x000fc800000e0611 */
[----:B------:R-:W-:-:S04]  /*0780*/  IMAD.WIDE.U32 R8, R15, R20, RZ ;  /* 0x000000140f087225 */ /* 0x000fc800078e00ff */
[----:B------:R-:W-:-:S04]  /*0790*/  IMAD.WIDE.U32 R10, P0, R13, R21, R8 ;  /* 0x000000150d0a7225 */ /* 0x000fc80007800008 */
[----:B------:R-:W-:-:S04]  /*07a0*/  IMAD.WIDE.U32 R8, R13, R20, RZ ;  /* 0x000000140d087225 */ /* 0x000fc800078e00ff */
[----:B------:R-:W-:Y:S01]  /*07b0*/  IMAD.X R13, RZ, RZ, RZ, P0 ;  /* 0x000000ffff0d7224 */ /* 0x000fe200000e06ff */
[----:B------:R-:W-:Y:S01]  /*07c0*/  IADD3 RZ, P0, R9, R10, RZ ;  /* 0x0000000a09ff7210 */ /* 0x000fe20007f1e0ff */
[----:B------:R-:W-:-:S04]  /*07d0*/  IMAD.MOV.U32 R12, RZ, RZ, R11 ;  /* 0x000000ffff0c7224 */ /* 0x000fc800078e000b */
[----:B------:R-:W-:-:S08]  /*07e0*/  IMAD.WIDE.U32.X R8, R15, R21, R12, P0 ;  /* 0x000000150f087225 */ /* 0x000fd000000e040c */
.L_x_5:
[-CC-:B------:R-:W-:Y:S01]  /*07f0*/  SHF.R.U64 R96, R8, R0.reuse, R9.reuse ;  /* 0x0000000008607219 */ /* 0x180fe20000001209 */
[----:B------:R-:W0:Y:S01]  /*0800*/  LDC R12, c[0x0][0x618] ;  /* 0x00018600ff0c7b82 */ /* 0x000e220000000800 */
[----:B------:R-:W-:Y:S01]  /*0810*/  SHF.R.U32.HI R7, RZ, R0, R9 ;  /* 0x00000000ff077219 */ /* 0x000fe20000011609 */
[----:B------:R-:W-:Y:S01]  /*0820*/  ULDC UR4, c[0x0][0x150] ;  /* 0x0000540000047ab9 */ /* 0x000fe20000000800 */
[----:B------:R-:W-:Y:S02]  /*0830*/  IADD3 R11, P0, RZ, -R96, RZ ;  /* 0x80000060ff0b7210 */ /* 0x000fe40007f1e0ff */
[----:B------:R-:W-:-:S03]  /*0840*/  I2FP.F32.U32 R0, R6 ;  /* 0x0000000600007245 */ /* 0x000fc60000201000 */
[----:B------:R-:W1:Y:S01]  /*0850*/  LDC.64 R30, c[0x0][0x640] ;  /* 0x00019000ff1e7b82 */ /* 0x000e620000000a00 */
[----:B------:R-:W-:Y:S02]  /*0860*/  IMAD.X R13, RZ, RZ, ~R7, P0 ;  /* 0x000000ffff0d7224 */ /* 0x000fe400000e0e07 */
[----:B------:R-:W-:Y:S01]  /*0870*/  FMUL R0, R0, UR4 ;  /* 0x0000000400007c20 */ /* 0x000fe20008400000 */
[----:B------:R-:W-:Y:S01]  /*0880*/  IMAD.WIDE.U32 R8, R11, R22, R16 ;  /* 0x000000160b087225 */ /* 0x000fe200078e0010 */
[----:B------:R-:W-:-:S03]  /*0890*/  ULDC UR4, c[0x0][0x154] ;  /* 0x0000550000047ab9 */ /* 0x000fc60000000800 */
[----:B------:R-:W-:Y:S01]  /*08a0*/  IMAD R10, R13, R22, RZ ;  /* 0x000000160d0a7224 */ /* 0x000fe200078e02ff */
[----:B------:R-:W2:Y:S01]  /*08b0*/  LDC R7, c[0x0][0x144] ;  /* 0x00005100ff077b82 */ /* 0x000ea20000000800 */
[----:B------:R-:W3:Y:S02]  /*08c0*/  F2I.U32.TRUNC.NTZ R0, R0 ;  /* 0x0000000000007305 */ /* 0x000ee4000020f000 */
[----:B------:R-:W-:-:S04]  /*08d0*/  IMAD R11, R11, R23, R10 ;  /* 0x000000170b0b7224 */ /* 0x000fc800078e020a */
[----:B------:R-:W-:Y:S01]  /*08e0*/  IMAD.IADD R9, R9, 0x1, R11 ;  /* 0x0000000109097824 */ /* 0x000fe200078e020b */
[----:B------:R-:W4:Y:S01]  /*08f0*/  LDC R24, c[0x0][0x608] ;  /* 0x00018200ff187b82 */ /* 0x000f220000000800 */
[----:B------:R-:W-:-:S03]  /*0900*/  IMAD.MOV.U32 R11, RZ, RZ, -0x1 ;  /* 0xffffffffff0b7424 */ /* 0x000fc600078e00ff */
[-CC-:B0-----:R-:W-:Y:S02]  /*0910*/  SHF.R.U64 R22, R8, R12.reuse, R9.reuse ;  /* 0x0000000c08167219 */ /* 0x181fe40000001209 */
[----:B------:R-:W-:Y:S02]  /*0920*/  I2FP.F32.U32 R8, R5 ;  /* 0x0000000500087245 */ /* 0x000fe40000201000 */
[----:B------:R-:W0:Y:S01]  /*0930*/  LDC R28, c[0x0][0x658] ;  /* 0x00019600ff1c7b82 */ /* 0x000e220000000800 */
[----:B-1----:R-:W-:Y:S01]  /*0940*/  ISETP.NE.U32.AND P0, PT, R30, RZ, PT ;  /* 0x000000ff1e00720c */ /* 0x002fe20003f05070 */
[----:B---3--:R-:W-:Y:S02]  /*0950*/  IMAD.MOV R10, RZ, RZ, -R0 ;  /* 0x000000ffff0a7224 */ /* 0x008fe400078e0a00 */
[----:B------:R-:W-:Y:S01]  /*0960*/  FMUL R8, R8, UR4 ;  /* 0x0000000408087c20 */ /* 0x000fe20008400000 */
[----:B------:R-:W-:Y:S02]  /*0970*/  SHF.R.U32.HI R9, RZ, R12, R9 ;  /* 0x0000000cff097219 */ /* 0x000fe40000011609 */
[----:B------:R-:W-:Y:S01]  /*0980*/  ISETP.NE.AND.EX P0, PT, R31, RZ, PT, P0 ;  /* 0x000000ff1f00720c */ /* 0x000fe20003f05300 */
[----:B------:R1:W3:Y:S01]  /*0990*/  F2I.U32.TRUNC.NTZ R15, R8 ;  /* 0x00000008000f7305 */ /* 0x0002e2000020f000 */
[----:B------:R-:W1:Y:S01]  /*09a0*/  LDC R20, c[0x0][0x148] ;  /* 0x00005200ff147b82 */ /* 0x000e620000000800 */
[----:B--2---:R-:W-:-:S07]  /*09b0*/  IMAD R0, R7, R10, R6 ;  /* 0x0000000a07007224 */ /* 0x004fce00078e0206 */
[----:B------:R-:W2:Y:S01]  /*09c0*/  LDC R26, c[0x0][0x600] ;  /* 0x00018000ff1a7b82 */ /* 0x000ea20000000800 */
[-CC-:B----4-:R-:W-:Y:S02]  /*09d0*/  SHF.R.U64 R32, R22, R24.reuse, R9.reuse ;  /* 0x0000001816207219 */ /* 0x190fe40000001209 */
[----:B------:R-:W-:Y:S01]  /*09e0*/  SHF.R.U32.HI R7, RZ, R24, R9 ;  /* 0x00000018ff077219 */ /* 0x000fe20000011609 */
[----:B------:R-:W-:-:S04]  /*09f0*/  IMAD.MOV.U32 R9, RZ, RZ, 0x1 ;  /* 0x00000001ff097424 */ /* 0x000fc800078e00ff */
[----:B------:R-:W4:Y:S01]  /*0a00*/  LDC R21, c[0x0][0x648] ;  /* 0x00019200ff157b82 */ /* 0x000f220000000800 */
[-C--:B0-----:R-:W-:Y:S02]  /*0a10*/  SHF.L.U32 R6, R11, R28.reuse, RZ ;  /* 0x0000001c0b067219 */ /* 0x081fe400000006ff */
[--C-:B------:R-:W-:Y:S02]  /*0a20*/  SHF.R.U64 R24, R32, R28, R7.reuse ;  /* 0x0000001c20187219 */ /* 0x100fe40000001207 */
[----:B------:R-:W-:Y:S02]  /*0a30*/  LOP3.LUT R13, RZ, R6, RZ, 0x33, !PT ;  /* 0x00000006ff0d7212 */ /* 0x000fe400078e33ff */
[-C--:B------:R-:W-:Y:S01]  /*0a40*/  SHF.R.U32.HI R7, RZ, R28.reuse, R7 ;  /* 0x0000001cff077219 */ /* 0x080fe20000011607 */
[----:B------:R-:W0:Y:S01]  /*0a50*/  LDC R23, c[0x0][0x638] ;  /* 0x00018e00ff177b82 */ /* 0x000e220000000800 */
[----:B------:R-:W-:Y:S01]  /*0a60*/  SHF.L.U32 R12, R9, R28, RZ ;  /* 0x0000001c090c7219 */ /* 0x000fe200000006ff */
[----:B------:R-:W-:-:S06]  /*0a70*/  IMAD.MOV.U32 R6, RZ, RZ, R24 ;  /* 0x000000ffff067224 */ /* 0x000fcc00078e0018 */
[----:B------:R-:W0:Y:S01]  /*0a80*/  LDC R97, c[0x0][0x610] ;  /* 0x00018400ff617b82 */ /* 0x000e220000000800 */
[----:B-1-3--:R-:W-:Y:S05]  /*0a90*/  @!P0 BRA `(.L_x_6) ;  /* 0x0000000000288947 */ /* 0x00afea0003800000 */
[----:B------:R-:W1:Y:S02]  /*0aa0*/  LDC R11, c[0x0][0x64c] ;  /* 0x00019300ff0b7b82 */ /* 0x000e640000000800 */
[----:B-1----:R-:W-:-:S05]  /*0ab0*/  IADD3 R11, P0, R24, R11, RZ ;  /* 0x0000000b180b7210 */ /* 0x002fca0007f1e0ff */
        /* <DEDUP_REMOVED lines=8> */
.L_x_6:
[----:B----4-:R-:W-:Y:S01]  /*0b40*/  SHF.R.U64 R6, R6, R21, R7 ;  /* 0x0000001506067219 */ /* 0x010fe20000001207 */
[----:B--2---:R-:W-:Y:S01]  /*0b50*/  VIADD R7, R26, 0xffffffff ;  /* 0xffffffff1a077836 */ /* 0x004fe20000000000 */
[----:B------:R-:W-:Y:S01]  /*0b60*/  LOP3.LUT R13, R32, R13, RZ, 0xc0, !PT ;  /* 0x0000000d200d7212 */ /* 0x000fe200078ec0ff */
[----:B------:R-:W-:Y:S02]  /*0b70*/  IMAD.MOV R15, RZ, RZ, -R15 ;  /* 0x000000ffff0f7224 */ /* 0x000fe400078e0a0f */
[----:B------:R-:W-:Y:S02]  /*0b80*/  IMAD.MOV R8, RZ, RZ, -R6 ;  /* 0x000000ffff087224 */ /* 0x000fe400078e0a06 */
[----:B------:R-:W-:Y:S01]  /*0b90*/  IMAD R13, R12, R6, R13 ;  /* 0x000000060c0d7224 */ /* 0x000fe200078e020d */
[----:B------:R-:W-:Y:S01]  /*0ba0*/  LOP3.LUT R6, R22, R7, RZ, 0xc0, !PT ;  /* 0x0000000716067212 */ /* 0x000fe200078ec0ff */
[----:B------:R-:W-:Y:S02]  /*0bb0*/  @P3 IMAD R0, R20, R15, R5 ;  /* 0x0000000f14003224 */ /* 0x000fe400078e0205 */
[----:B0-----:R-:W-:-:S02]  /*0bc0*/  IMAD R5, R8, R23, R24 ;  /* 0x0000001708057224 */ /* 0x001fc400078e0218 */
[----:B------:R-:W-:Y:S02]  /*0bd0*/  IMAD R97, R13, R97, R0 ;  /* 0x000000610d617224 */ /* 0x000fe400078e0200 */
[----:B------:R-:W-:Y:S02]  /*0be0*/  IMAD R6, R5, R26, R6 ;  /* 0x0000001a05067224 */ /* 0x000fe400078e0206 */
[----:B------:R-:W-:-:S03]  /*0bf0*/  IMAD.MOV.U32 R0, RZ, RZ, 0x1 ;  /* 0x00000001ff007424 */ /* 0x000fc600078e00ff */
[----:B------:R-:W-:Y:S02]  /*0c00*/  SEL R98, R6, R97, !P3 ;  /* 0x0000006106627207 */ /* 0x000fe40005800000 */
[----:B------:R-:W-:-:S07]  /*0c10*/  SEL R97, R97, R6, !P3 ;  /* 0x0000000661617207 */ /* 0x000fce0005800000 */
.L_x_4:
[----:B------:R-:W-:-:S08]  /*0c20*/  NOP ;  /* 0x0000000000007918 */ /* 0x000fd00000000000 */
[----:B------:R-:W0:Y:S02]  /*0c30*/  USETMAXREG.TRY_ALLOC.CTAPOOL UP0, 0xe8 ;  /* 0x000000e8000079c8 */ /* 0x000e240008000600 */
[----:B0-----:R-:W-:-:S13]  /*0c40*/  PLOP3.LUT P0, PT, PT, PT, UP0, 0x80, 0x0 ;  /* 0x000000000000781c */ /* 0x001fda0003f0f008 */
[----:B------:R-:W-:Y:S05]  /*0c50*/  @!P0 BRA `(.L_x_4) ;  /* 0xfffffffc00f08947 */ /* 0x000fea000383ffff */
[----:B------:R-:W-:Y:S01]  /*0c60*/  ULDC.64 UR4, c[0x0][0x598] ;  /* 0x0001660000047ab9 */ /* 0x000fe20000000a00 */
[----:B------:R-:W-:Y:S01]  /*0c70*/  ULDC.64 UR38, c[0x0][0x208] ;  /* 0x0000820000267ab9 */ /* 0x000fe20000000a00 */
[----:B------:R-:W-:-:S04]  /*0c80*/  ISETP.NE.U32.AND P0, PT, RZ, UR4, PT ;  /* 0x00000004ff007c0c */ /* 0x000fc8000bf05070 */
[----:B------:R-:W-:-:S13]  /*0c90*/  ISETP.NE.AND.EX P0, PT, RZ, UR5, PT, P0 ;  /* 0x00000005ff007c0c */ /* 0x000fda000bf05300 */
[----:B------:R-:W-:Y:S05]  /*0ca0*/  @!P0 BRA `(.L_x_7) ;  /* 0x00000000001c8947 */ /* 0x000fea0003800000 */
[----:B------:R-:W0:Y:S02]  /*0cb0*/  LDC.64 R6, c[0x0][0x598] ;  /* 0x00016600ff067b82 */ /* 0x000e240000000a00 */
[----:B0-----:R-:W2:Y:S02]  /*0cc0*/  LDG.E.64 R6, desc[UR38][R6.64] ;  /* 0x0000002606067981 */ /* 0x001ea4000c1e1b00 */
[----:B--2---:R-:W-:-:S04]  /*0cd0*/  ISETP.NE.U32.AND P0, PT, R6, RZ, PT ;  /* 0x000000ff0600720c */ /* 0x004fc80003f05070 */
[----:B------:R-:W-:-:S13]  /*0ce0*/  ISETP.NE.AND.EX P0, PT, R7, RZ, PT, P0 ;  /* 0x000000ff0700720c */ /* 0x000fda0003f05300 */
[----:B------:R-:W-:Y:S05]  /*0cf0*/  @!P0 BRA `(.L_x_7) ;  /* 0x0000000000088947 */ /* 0x000fea0003800000 */
[----:B------:R0:W5:Y:S01]  /*0d00*/  LD.E R19, desc[UR38][R6.64] ;  /* 0x0000002606137980 */ /* 0x000162000c101900 */
[----:B------:R-:W-:Y:S05]  /*0d10*/  BRA `(.L_x_8) ;  /* 0x0000000000247947 */ /* 0x000fea0003800000 */
.L_x_7:
[----:B------:R-:W-:Y:S02]  /*0d20*/  ULDC.64 UR4, c[0x0][0x588] ;  /* 0x0001620000047ab9 */ /* 0x000fe40000000a00 */
[----:B------:R-:W-:-:S04]  /*0d30*/  ISETP.NE.U32.AND P0, PT, RZ, UR4, PT ;  /* 0x00000004ff007c0c */ /* 0x000fc8000bf05070 */
[----:B------:R-:W-:-:S13]  /*0d40*/  ISETP.NE.AND.EX P0, PT, RZ, UR5, PT, P0 ;  /* 0x00000005ff007c0c */ /* 0x000fda000bf05300 */
[----:B------:R-:W-:Y:S05]  /*0d50*/  @!P0 BRA `(.L_x_9) ;  /* 0x00000000000c8947 */ /* 0x000fea0003800000 */
[----:B------:R-:W0:Y:S02]  /*0d60*/  LDC.64 R6, c[0x0][0x588] ;  /* 0x00016200ff067b82 */ /* 0x000e240000000a00 */
[----:B0-----:R1:W5:Y:S01]  /*0d70*/  LDG.E R19, desc[UR38][R6.64] ;  /* 0x0000002606137981 */ /* 0x001362000c1e1900 */
[----:B------:R-:W-:Y:S05]  /*0d80*/  BRA `(.L_x_8) ;  /* 0x0000000000087947 */ /* 0x000fea0003800000 */
.L_x_9:
[----:B------:R-:W-:Y:S02]  /*0d90*/  ULDC UR4, c[0x0][0x580] ;  /* 0x0001600000047ab9 */ /* 0x000fe40000000800 */
[----:B------:R-:W-:-:S07]  /*0da0*/  IMAD.U32 R19, RZ, RZ, UR4 ;  /* 0x00000004ff137e24 */ /* 0x000fce000f8e00ff */
.L_x_8:
[----:B------:R-:W-:Y:S02]  /*0db0*/  ULDC.64 UR4, c[0x0][0x5a0] ;  /* 0x0001680000047ab9 */ /* 0x000fe40000000a00 */
[----:B------:R-:W-:-:S04]  /*0dc0*/  ISETP.NE.U32.AND P0, PT, RZ, UR4, PT ;  /* 0x00000004ff007c0c */ /* 0x000fc8000bf05070 */
[----:B------:R-:W-:-:S13]  /*0dd0*/  ISETP.NE.AND.EX P0, PT, RZ, UR5, PT, P0 ;  /* 0x00000005ff007c0c */ /* 0x000fda000bf05300 */
[----:B------:R-:W-:Y:S05]  /*0de0*/  @!P0 BRA `(.L_x_10) ;  /* 0x00000000001c8947 */ /* 0x000fea0003800000 */
[----:B01----:R-:W0:Y:S02]  /*0df0*/  LDC.64 R6, c[0x0][0x5a0] ;  /* 0x00016800ff067b82 */ /* 0x003e240000000a00 */
[----:B0-----:R-:W2:Y:S02]  /*0e00*/  LDG.E.64 R6, desc[UR38][R6.64] ;  /* 0x0000002606067981 */ /* 0x001ea4000c1e1b00 */
[----:B--2---:R-:W-:-:S04]  /*0e10*/  ISETP.NE.U32.AND P0, PT, R6, RZ, PT ;  /* 0x000000ff0600720c */ /* 0x004fc80003f05070 */
[----:B------:R-:W-:-:S13]  /*0e20*/  ISETP.NE.AND.EX P0, PT, R7, RZ, PT, P0 ;  /* 0x000000ff0700720c */ /* 0x000fda0003f05300 */
[----:B------:R-:W-:Y:S05]  /*0e30*/  @!P0 BRA `(.L_x_10) ;  /* 0x0000000000088947 */ /* 0x000fea0003800000 */
[----:B------:R0:W5:Y:S01]  /*0e40*/  LD.E R88, desc[UR38][R6.64] ;  /* 0x0000002606587980 */ /* 0x000162000c101900 */
[----:B------:R-:W-:Y:S05]  /*0e50*/  BRA `(.L_x_11) ;  /* 0x0000000000247947 */ /* 0x000fea0003800000 */
.L_x_10:
[----:B------:R-:W-:Y:S02]  /*0e60*/  ULDC.64 UR4, c[0x0][0x590] ;  /* 0x0001640000047ab9 */ /* 0x000fe40000000a00 */
[----:B------:R-:W-:-:S04]  /*0e70*/  ISETP.NE.U32.AND P0, PT, RZ, UR4, PT ;  /* 0x00000004ff007c0c */ /* 0x000fc8000bf05070 */
[----:B------:R-:W-:-:S13]  /*0e80*/  ISETP.NE.AND.EX P0, PT, RZ, UR5, PT, P0 ;  /* 0x00000005ff007c0c */ /* 0x000fda000bf05300 */
[----:B------:R-:W-:Y:S05]  /*0e90*/  @!P0 BRA `(.L_x_12) ;  /* 0x00000000000c8947 */ /* 0x000fea0003800000 */
[----:B------:R-:W2:Y:S02]  /*0ea0*/  LDC.64 R88, c[0x0][0x590] ;  /* 0x00016400ff587b82 */ /* 0x000ea40000000a00 */
[----:B--2---:R2:W5:Y:S01]  /*0eb0*/  LDG.E R88, desc[UR38][R88.64] ;  /* 0x0000002658587981 */ /* 0x004562000c1e1900 */
[----:B------:R-:W-:Y:S05]  /*0ec0*/  BRA `(.L_x_11) ;  /* 0x0000000000087947 */ /* 0x000fea0003800000 */
.L_x_12:
[----:B------:R-:W-:Y:S02]  /*0ed0*/  ULDC UR4, c[0x0][0x584] ;  /* 0x0001610000047ab9 */ /* 0x000fe40000000800 */
[----:B------:R-:W-:-:S07]  /*0ee0*/  IMAD.U32 R88, RZ, RZ, UR4 ;  /* 0x00000004ff587e24 */ /* 0x000fce000f8e00ff */
.L_x_11:
[----:B------:R-:W-:-:S13]  /*0ef0*/  LOP3.LUT P0, RZ, R0, 0xff, RZ, 0xc0, !PT ;  /* 0x000000ff00ff7812 */ /* 0x000fda000780c0ff */
[----:B------:R-:W-:Y:S05]  /*0f00*/  @!P0 EXIT ;  /* 0x000000000000894d */ /* 0x000fea0003800000 */
[----:B------:R-:W3:Y:S01]  /*0f10*/  LDC R90, c[0x0][0x658] ;  /* 0x00019600ff5a7b82 */ /* 0x000ee20000000800 */
[----:B------:R-:W-:Y:S01]  /*0f20*/  ULDC.64 UR6, c[0x0][0x288] ;  /* 0x0000a20000067ab9 */ /* 0x000fe20000000a00 */
[----:B------:R-:W-:Y:S01]  /*0f30*/  LOP3.LUT R14, R14, 0x1, RZ, 0xc0, !PT ;  /* 0x000000010e0e7812 */ /* 0x000fe200078ec0ff */
[----:B------:R-:W-:Y:S01]  /*0f40*/  UIADD3 UR4, UR7, 0x1f, URZ ;  /* 0x0000001f07047890 */ /* 0x000fe2000fffe03f */
[----:B------:R-:W-:Y:S01]  /*0f50*/  SHF.R.U32.HI R0, RZ, 0x2, R3 ;  /* 0x00000002ff007819 */ /* 0x000fe20000011603 */
[----:B01----:R-:W-:Y:S01]  /*0f60*/  IMAD.MOV.U32 R7, RZ, RZ, -0x1 ;  /* 0xffffffffff077424 */ /* 0x003fe200078e00ff */
[----:B------:R-:W-:Y:S01]  /*0f70*/  SHF.R.U32.HI R4, RZ, 0x1, R4 ;  /* 0x00000001ff047819 */ /* 0x000fe20000011604 */
[----:B------:R-:W-:Y:S01]  /*0f80*/  USHF.R.S32.HI UR5, URZ, 0x1f, UR4 ;  /* 0x0000001f3f057899 */ /* 0x000fe20008011404 */
[----:B------:R-:W-:Y:S01]  /*0f90*/  IMAD.SHL.U32 R5, R14, 0x40, RZ ;  /* 0x000000400e057824 */ /* 0x000fe200078e00ff */
[----:B------:R-:W-:Y:S01]  /*0fa0*/  LOP3.LUT R0, R0, 0x7, RZ, 0xc0, !PT ;  /* 0x0000000700007812 */ /* 0x000fe200078ec0ff */
[----:B------:R-:W-:Y:S01]  /*0fb0*/  IMAD.MOV.U32 R9, RZ, RZ, 0x1 ;  /* 0x00000001ff097424 */ /* 0x000fe200078e00ff */
[----:B------:R-:W-:Y:S01]  /*0fc0*/  ULEA.HI UR5, UR5, UR4, URZ, 0x5 ;  /* 0x0000000405057291 */ /* 0x000fe2000f8f283f */
[----:B------:R-:W-:Y:S01]  /*0fd0*/  LOP3.LUT R23, R4, 0x30, RZ, 0xc0, !PT ;  /* 0x0000003004177812 */ /* 0x000fe200078ec0ff */
[----:B------:R-:W-:Y:S01]  /*0fe0*/  IMAD.U32 R6, RZ, RZ, UR6 ;  /* 0x00000006ff067e24 */ /* 0x000fe2000f8e00ff */
[--C-:B------:R-:W-:Y:S01]  /*0ff0*/  LOP3.LUT R22, R5, 0x40, R0.reuse, 0xe2, !PT ;  /* 0x0000004005167812 */ /* 0x100fe200078ee200 */
[----:B------:R-:W-:Y:S01]  /*1000*/  USHF.R.S32.HI UR43, URZ, 0x5, UR5 ;  /* 0x000000053f2b7899 */ /* 0x000fe20008011405 */
[-C--:B------:R-:W-:Y:S01]  /*1010*/  IADD3 R5, RZ, -R23.reuse, -R0 ;  /* 0x80000017ff057210 */ /* 0x080fe20007ffe800 */
[----:B------:R-:W-:Y:S01]  /*1020*/  ULDC UR4, c[0x0][0x284] ;  /* 0x0000a10000047ab9 */ /* 0x000fe20000000800 */
[C---:B--2---:R-:W-:Y:S01]  /*1030*/  LOP3.LUT R89, R3.reuse, 0x3, RZ, 0xc0, !PT ;  /* 0x0000000303597812 */ /* 0x044fe200078ec0ff */
[----:B------:R-:W-:Y:S01]  /*1040*/  UISETP.LT.AND UP0, UPT, UR43, 0x1, UPT ;  /* 0x000000012b00788c */ /* 0x000fe2000bf01270 */
[----:B------:R-:W-:Y:S01]  /*1050*/  LOP3.LUT R92, R3, 0x80, RZ, 0xc0, !PT ;  /* 0x00000080035c7812 */ /* 0x000fe200078ec0ff */
[----:B------:R-:W-:Y:S01]  /*1060*/  IMAD R5, R14, -0x40, R5 ;  /* 0xffffffc00e057824 */ /* 0x000fe200078e0205 */
[----:B------:R-:W-:Y:S01]  /*1070*/  LOP3.LUT R22, R22, R23, RZ, 0xfc, !PT ;  /* 0x0000001716167212 */ /* 0x000fe200078efcff */
[----:B------:R-:W-:Y:S01]  /*1080*/  USEL UR44, UR43, 0x1, UP0 ;  /* 0x000000012b2c7887 */ /* 0x000fe20008000000 */
[-C--:B---3--:R-:W-:Y:S01]  /*1090*/  SHF.L.U32 R7, R7, R90.reuse, RZ ;  /* 0x0000005a07077219 */ /* 0x088fe200000006ff */
[----:B------:R-:W-:Y:S01]  /*10a0*/  IMAD R89, R89, -0x2, R6 ;  /* 0xfffffffe59597824 */ /* 0x000fe200078e0206 */
[----:B------:R-:W-:Y:S01]  /*10b0*/  SHF.L.U32 R90, R9, R90, RZ ;  /* 0x0000005a095a7219 */ /* 0x000fe200000006ff */
[----:B------:R-:W-:Y:S01]  /*10c0*/  IMAD.SHL.U32 R91, R3, 0x2, RZ ;  /* 0x00000002035b7824 */ /* 0x000fe200078e00ff */
[----:B------:R-:W-:Y:S01]  /*10d0*/  SHF.R.U32.HI R92, RZ, 0x7, R92 ;  /* 0x00000007ff5c7819 */ /* 0x000fe2000001165c */
[----:B------:R-:W-:Y:S01]  /*10e0*/  VIADD R94, R5, UR4 ;  /* 0x00000004055e7c36 */ /* 0x000fe20008000000 */
[----:B------:R-:W-:Y:S01]  /*10f0*/  LOP3.LUT R93, RZ, R7, RZ, 0x33, !PT ;  /* 0x00000007ff5d7212 */ /* 0x000fe200078e33ff */
[----:B------:R-:W-:Y:S01]  /*1100*/  IMAD.MOV.U32 R23, RZ, RZ, RZ ;  /* 0x000000ffff177224 */ /* 0x000fe200078e00ff */
[----:B------:R-:W-:Y:S01]  /*1110*/  UIADD3 UR44, UR43, -UR44, URZ ;  /* 0x8000002c2b2c7290 */ /* 0x000fe2000fffe03f */
[----:B------:R-:W-:Y:S01]  /*1120*/  UMOV UR40, URZ ;  /* 0x0000003f00287c82 */ /* 0x000fe20008000000 */
[----:B------:R-:W-:-:S10]  /*1130*/  UMOV UR41, URZ ;  /* 0x0000003f00297c82 */ /* 0x000fd40008000000 */
.L_x_162:
[----:B0-----:R-:W0:Y:S01]  /*1140*/  SHFL.IDX PT, R0, R92, RZ, 0x1f ;  /* 0x00001fff5c007589 */ /* 0x001e2200000e0000 */
[----:B-1----:R-:W1:Y:S01]  /*1150*/  S2UR UR7, SR_CgaCtaId ;  /* 0x00000000000779c3 */ /* 0x002e620000008800 */
[----:B------:R-:W-:Y:S01]  /*1160*/  UMOV UR6, 0x400 ;  /* 0x0000040000067882 */ /* 0x000fe20000000000 */
[----:B0-----:R-:W-:Y:S01]  /*1170*/  R2UR UR4, R0 ;  /* 0x00000000000472ca */ /* 0x001fe200000e0000 */
[----:B-1----:R-:W-:-:S12]  /*1180*/  ULEA UR6, UR7, UR6, 0x18 ;  /* 0x0000000607067291 */ /* 0x002fd8000f8ec03f */
[----:B------:R-:W-:-:S04]  /*1190*/  ULEA.HI UR5, UR4, UR4, URZ, 0x1 ;  /* 0x0000000404057291 */ /* 0x000fc8000f8f083f */
[----:B------:R-:W-:-:S04]  /*11a0*/  ULOP3.LUT UR5, UR5, 0x1ffffe, URZ, 0xc0, !UPT ;  /* 0x001ffffe05057892 */ /* 0x000fc8000f8ec03f */
[----:B------:R-:W-:-:S03]  /*11b0*/  UIADD3 UR5, UR4, -UR5, URZ ;  /* 0x8000000504057290 */ /* 0x000fc6000fffe03f */
[----:B------:R-:W-:Y:S01]  /*11c0*/  ULDC UR4, c[0x0][0x28c] ;  /* 0x0000a30000047ab9 */ /* 0x000fe20000000800 */
[----:B------:R-:W-:Y:S01]  /*11d0*/  ULEA UR5, UR5, UR6, 0xb ;  /* 0x0000000605057291 */ /* 0x000fe2000f8e583f */
[----:B------:R-:W-:-:S03]  /*11e0*/  ISETP.LT.AND P0, PT, RZ, UR4, PT ;  /* 0x00000004ff007c0c */ /* 0x000fc6000bf01270 */
[----:B------:R-:W-:-:S04]  /*11f0*/  UIADD3 UR5, UR5, 0x100, URZ ;  /* 0x0000010005057890 */ /* 0x000fc8000fffe03f */
[----:B------:R-:W-:-:S04]  /*1200*/  USHF.R.U32.HI UR5, URZ, 0x4, UR5 ;  /* 0x000000043f057899 */ /* 0x000fc80008011605 */
[----:B------:R-:W-:-:S04]  /*1210*/  ULOP3.LUT UR5, UR5, 0x3fff, URZ, 0xc0, !UPT ;  /* 0x00003fff05057892 */ /* 0x000fc8000f8ec03f */
[----:B------:R-:W-:Y:S01]  /*1220*/  ULOP3.LUT UR45, UR5, 0x10000, URZ, 0xfc, !UPT ;  /* 0x00010000052d7892 */ /* 0x000fe2000f8efc3f */
[----:B----4-:R-:W-:Y:S11]  /*1230*/  @P0 BRA `(.L_x_13) ;  /* 0x0000000000400947 */ /* 0x010ff60003800000 */
[----:B------:R-:W-:Y:S01]  /*1240*/  MOV R0, 0x0 ;  /* 0x0000000000007802 */ /* 0x000fe20000000f00 */
[----:B------:R-:W-:Y:S01]  /*1250*/  ULDC.64 UR4, c[0x4][0x68] ;  /* 0x01001a0000047ab9 */ /* 0x000fe20000000a00 */
[----:B------:R-:W-:Y:S01]  /*1260*/  ULDC.64 UR6, c[0x4][0x8] ;  /* 0x0100020000067ab9 */ /* 0x000fe20000000a00 */
[----:B------:R-:W-:Y:S01]  /*1270*/  IMAD.U32 R4, RZ, RZ, UR4 ;  /* 0x00000004ff047e24 */ /* 0x000fe2000f8e00ff */
[----:B------:R0:W1:Y:S01]  /*1280*/  LDC.64 R14, c[0x4][R0] ;  /* 0x01000000000e7b82 */ /* 0x0000620000000a00 */
[----:B------:R-:W-:Y:S01]  /*1290*/  IMAD.U32 R5, RZ, RZ, UR5 ;  /* 0x00000005ff057e24 */ /* 0x000fe2000f8e00ff */
[----:B------:R-:W-:Y:S01]  /*12a0*/  ULDC.64 UR4, c[0x4][0x70] ;  /* 0x01001c0000047ab9 */ /* 0x000fe20000000a00 */
[----:B------:R-:W-:Y:S02]  /*12b0*/  IMAD.U32 R10, RZ, RZ, UR6 ;  /* 0x00000006ff0a7e24 */ /* 0x000fe4000f8e00ff */
[----:B------:R-:W-:Y:S02]  /*12c0*/  IMAD.U32 R6, RZ, RZ, UR4 ;  /* 0x00000004ff067e24 */ /* 0x000fe4000f8e00ff */
[----:B------:R-:W-:-:S02]  /*12d0*/  IMAD.U32 R7, RZ, RZ, UR5 ;  /* 0x00000005ff077e24 */ /* 0x000fc4000f8e00ff */
[----:B------:R-:W-:Y:S02]  /*12e0*/  IMAD.U32 R11, RZ, RZ, UR7 ;  /* 0x00000007ff0b7e24 */ /* 0x000fe4000f8e00ff */
[----:B------:R-:W-:Y:S02]  /*12f0*/  IMAD.MOV.U32 R8, RZ, RZ, 0x1e1 ;  /* 0x000001e1ff087424 */ /* 0x000fe400078e00ff */
[----:B------:R-:W-:Y:S02]  /*1300*/  IMAD.MOV.U32 R12, RZ, RZ, 0x1 ;  /* 0x00000001ff0c7424 */ /* 0x000fe400078e00ff */
[----:B0-----:R-:W-:-:S07]  /*1310*/  IMAD.MOV.U32 R13, RZ, RZ, RZ ;  /* 0x000000ffff0d7224 */ /* 0x001fce00078e00ff */
[----:B------:R-:W-:-:S07]  /*1320*/  LEPC R20, `(.L_x_13) ;  /* 0x000000001014794e */ /* 0x000fce0000000000 */
[----:B-1---5:R-:W-:Y:S05]  /*1330*/  CALL.ABS.NOINC R14 ;  /* 0x000000000e007343 */ /* 0x022fea0003c00000 */
.L_x_13:
[----:B------:R-:W-:-:S04]  /*1340*/  LOP3.LUT R0, R18, 0x1, RZ, 0xfc, !PT ;  /* 0x0000000112007812 */ /* 0x000fc800078efcff */
[----:B------:R-:W-:-:S13]  /*1350*/  ISETP.NE.AND P0, PT, R0, 0x3, PT ;  /* 0x000000030000780c */ /* 0x000fda0003f05270 */
[----:B------:R-:W-:Y:S05]  /*1360*/  @!P0 BRA `(.L_x_14) ;  /* 0x0000000000048947 */ /* 0x000fea0003800000 */
[----:B------:R-:W-:Y:S01]  /*1370*/  BPT.TRAP 0x1 ;  /* 0x000000040000795c */ /* 0x000fe20000300000 */
.L_x_14:
[----:B------:R-:W0:Y:S01]  /*1380*/  S2UR UR5, SR_CgaCtaId ;  /* 0x00000000000579c3 */ /* 0x000e220000008800 */
[----:B------:R-:W-:Y:S01]  /*1390*/  UMOV UR4, 0x400 ;  /* 0x0000040000047882 */ /* 0x000fe20000000000 */
[----:B------:R-:W-:Y:S02]  /*13a0*/  IMAD.U32 R0, RZ, RZ, UR40 ;  /* 0x00000028ff007e24 */ /* 0x000fe4000f8e00ff */
[----:B------:R-:W-:-:S03]  /*13b0*/  IMAD.U32 R3, RZ, RZ, UR41 ;  /* 0x00000029ff037e24 */ /* 0x000fc6000f8e00ff */
[----:B------:R-:W-:Y:S01]  /*13c0*/  SHF.L.U32 R0, R0, 0x1f, RZ ;  /* 0x0000001f00007819 */ /* 0x000fe200000006ff */
[----:B0-----:R-:W-:-:S06]  /*13d0*/  ULEA UR4, UR5, UR4, 0x18 ;  /* 0x0000000405047291 */ /* 0x001fcc000f8ec03f */
[----:B------:R-:W-:-:S04]  /*13e0*/  IMAD.U32 R6, RZ, RZ, UR4 ;  /* 0x00000004ff067e24 */ /* 0x000fc8000f8e00ff */
[----:B------:R-:W-:-:S04]  /*13f0*/  IMAD R3, R3, 0x8, R6 ;  /* 0x0000000803037824 */ /* 0x000fc800078e0206 */
[----:B------:R0:W1:Y:S01]  /*1400*/  SYNCS.PHASECHK.TRANS64.TRYWAIT P1, [R3+URZ], R0 ;  /* 0x00000000030075a7 */ /* 0x000062000802017f */
[----:B------:R-:W-:Y:S05]  /*1410*/  @!P0 BRA `(.L_x_15) ;  /* 0x0000000000048947 */ /* 0x000fea0003800000 */
[----:B------:R-:W-:Y:S01]  /*1420*/  BPT.TRAP 0x1 ;  /* 0x000000040000795c */ /* 0x000fe20000300000 */
.L_x_15:
[----:B------:R-:W-:-:S05]  /*1430*/  IMAD.U32 R4, RZ, RZ, UR44 ;  /* 0x0000002cff047e24 */ /* 0x000fca000f8e00ff */
[----:B------:R-:W-:Y:S01]  /*1440*/  ISETP.GE.AND P2, PT, R4, 0x1, PT ;  /* 0x000000010400780c */ /* 0x000fe20003f46270 */
[----:B-1----:R-:W-:-:S12]  /*1450*/  @P1 BRA `(.L_x_16) ;  /* 0x0000000000081947 */ /* 0x002fd80003800000 */
[----:B------:R-:W1:Y:S02]  /*1460*/  SYNCS.PHASECHK.TRANS64.TRYWAIT P1, [R3+URZ], R0 ;  /* 0x00000000030075a7 */ /* 0x000e64000802017f */
[----:B-1----:R-:W-:Y:S05]  /*1470*/  @!P1 BRA `(.L_x_17) ;  /* 0x0000005400209947 */ /* 0x002fea0003800000 */
.L_x_16:
[----:B------:R-:W-:Y:S05]  /*1480*/  WARPSYNC.ALL ;  /* 0x0000000000007948 */ /* 0x000fea0003800000 */
[----:B------:R-:W-:Y:S01]  /*1490*/  R2UR UR4, R6 ;  /* 0x00000000060472ca */ /* 0x000fe200000e0000 */
[----:B------:R-:W-:Y:S01]  /*14a0*/  WARPGROUP.ARRIVE ;  /* 0x00000000000079c5 */ /* 0x000fe20000000000 */
[----:B------:R-:W-:Y:S01]  /*14b0*/  UMOV UR5, 0xc0000010 ;  /* 0xc000001000057882 */ /* 0x000fe20000000000 */
[----:B------:R-:W-:-:S10]  /*14c0*/  UMOV UR7, 0xc0000010 ;  /* 0xc000001000077882 */ /* 0x000fd40000000000 */
[----:B------:R-:W-:-:S04]  /*14d0*/  UIADD3 UR4, UR4, 0x3100, URZ ;  /* 0x0000310004047890 */ /* 0x000fc8000fffe03f */
[----:B------:R-:W-:-:S04]  /*14e0*/  USHF.R.U32.HI UR4, URZ, 0x4, UR4 ;  /* 0x000000043f047899 */ /* 0x000fc80008011604 */
[----:B------:R-:W-:-:S04]  /*14f0*/  ULOP3.LUT UR4, UR4, 0x3fff, URZ, 0xc0, !UPT ;  /* 0x00003fff04047892 */ /* 0x000fc8000f8ec03f */
[----:B------:R-:W-:Y:S02]  /*1500*/  ULOP3.LUT UR9, UR4, 0x10000, URZ, 0xfc, !UPT ;  /* 0x0001000004097892 */ /* 0x000fe4000f8efc3f */
[----:B------:R-:W-:Y:S02]  /*1510*/  ULEA UR4, UR41, UR45, 0x8 ;  /* 0x0000002d29047291 */ /* 0x000fe4000f8e403f */
[----:B------:R-:W-:-:S09]  /*1520*/  ULEA UR6, UR41, UR9, 0x8 ;  /* 0x0000000929067291 */ /* 0x000fd2000f8e403f */
[----:B------:R-:W-:Y:S03]  /*1530*/  IGMMA.64x128x32.S8.S8 R24, gdesc[UR4], RZ, !UPT, gsb0 ;  /* 0x03600000041879f1 */ /* 0x000fe6000c0410ff */
[----:B------:R-:W-:Y:S02]  /*1540*/  WARPGROUP.DEPBAR.LE gsb0, 0x0 ;  /* 0x00008000000079c5 */ /* 0x000fe40000010000 */
[----:B------:R-:W-:Y:S05]  /*1550*/  @!P2 BRA `(.L_x_18) ;  /* 0x0000000000c8a947 */ /* 0x000fea0003800000 */
[----:B------:R-:W-:Y:S01]  /*1560*/  UIADD3 UR4, UR41, 0x1, URZ ;  /* 0x0000000129047890 */ /* 0x000fe2000fffe03f */
[----:B01----:R-:W-:Y:S02]  /*1570*/  IMAD.U32 R0, RZ, RZ, UR44 ;  /* 0x0000002cff007e24 */ /* 0x003fe4000f8e00ff */
[----:B------:R-:W-:Y:S01]  /*1580*/  IMAD.U32 R3, RZ, RZ, UR41 ;  /* 0x00000029ff037e24 */ /* 0x000fe2000f8e00ff */
[----:B------:R-:W-:-:S04]  /*1590*/  UISETP.NE.AND UP0, UPT, UR4, 0x3, UPT ;  /* 0x000000030400788c */ /* 0x000fc8000bf05270 */
[----:B------:R-:W-:Y:S02]  /*15a0*/  USEL UR5, URZ, 0x1, UP0 ;  /* 0x000000013f057887 */ /* 0x000fe40008000000 */
[----:B------:R-:W-:Y:S02]  /*15b0*/  USEL UR8, UR4, URZ, UP0 ;  /* 0x0000003f04087287 */ /* 0x000fe40008000000 */
[----:B------:R-:W-:-:S06]  /*15c0*/  ULOP3.LUT UR5, UR40, UR5, URZ, 0x3c, !UPT ;  /* 0x0000000528057292 */ /* 0x000fcc000f8e3c3f */
[----:B------:R-:W-:-:S07]  /*15d0*/  IMAD.U32 R7, RZ, RZ, UR5 ;  /* 0x00000005ff077e24 */ /* 0x000fce000f8e00ff */
.L_x_25:
[----:B0-----:R-:W-:Y:S05]  /*15e0*/  @!P0 BRA `(.L_x_19) ;  /* 0x0000000000048947 */ /* 0x001fea0003800000 */
[----:B------:R-:W-:Y:S01]  /*15f0*/  BPT.TRAP 0x1 ;  /* 0x000000040000795c */ /* 0x000fe20000300000 */
.L_x_19:
[----:B------:R-:W0:Y:S01]  /*1600*/  S2UR UR5, SR_CgaCtaId ;  /* 0x00000000000579c3 */ /* 0x000e220000008800 */
[----:B------:R-:W-:Y:S01]  /*1610*/  UMOV UR4, 0x400 ;  /* 0x0000040000047882 */ /* 0x000fe20000000000 */
[----:B------:R-:W-:Y:S01]  /*1620*/  IMAD.U32 R5, RZ, RZ, UR8 ;  /* 0x00000008ff057e24 */ /* 0x000fe2000f8e00ff */
[----:B------:R-:W-:Y:S01]  /*1630*/  SHF.L.U32 R4, R7, 0x1f, RZ ;  /* 0x0000001f07047819 */ /* 0x000fe200000006ff */
[----:B0-----:R-:W-:-:S06]  /*1640*/  ULEA UR4, UR5, UR4, 0x18 ;  /* 0x0000000405047291 */ /* 0x001fcc000f8ec03f */
[----:B------:R-:W-:-:S04]  /*1650*/  IMAD.U32 R6, RZ, RZ, UR4 ;  /* 0x00000004ff067e24 */ /* 0x000fc8000f8e00ff */
[----:B------:R-:W-:-:S04]  /*1660*/  IMAD R5, R5, 0x8, R6 ;  /* 0x0000000805057824 */ /* 0x000fc800078e0206 */
[----:B------:R0:W1:Y:S01]  /*1670*/  SYNCS.PHASECHK.TRANS64.TRYWAIT P1, [R5+URZ], R4 ;  /* 0x00000004050075a7 */ /* 0x000062000802017f */
[----:B------:R-:W-:Y:S05]  /*1680*/  @!P0 BRA `(.L_x_20) ;  /* 0x0000000000048947 */ /* 0x000fea0003800000 */
[----:B------:R-:W-:Y:S01]  /*1690*/  BPT.TRAP 0x1 ;  /* 0x000000040000795c */ /* 0x000fe20000300000 */
.L_x_20:
[----:B-1----:R-:W-:Y:S05]  /*16a0*/  @P1 BRA `(.L_x_21) ;  /* 0x0000000000081947 */ /* 0x002fea0003800000 */
[----:B------:R-:W1:Y:S02]  /*16b0*/  SYNCS.PHASECHK.TRANS64.TRYWAIT P1, [R5+URZ], R4 ;  /* 0x00000004050075a7 */ /* 0x000e64000802017f */
[----:B-1----:R-:W-:Y:S05]  /*16c0*/  @!P1 BRA `(.L_x_22) ;  /* 0x0000005000a09947 */ /* 0x002fea0003800000 */
.L_x_21:
[----:B------:R-:W-:Y:S01]  /*16d0*/  ULEA UR4, UR8, UR45, 0x8 ;  /* 0x0000002d08047291 */ /* 0x000fe2000f8e403f */
[----:B------:R-:W-:Y:S01]  /*16e0*/  WARPGROUP.ARRIVE ;  /* 0x00000000000079c5 */ /* 0x000fe20000000000 */
[----:B------:R-:W-:Y:S01]  /*16f0*/  ULEA UR6, UR8, UR9, 0x8 ;  /* 0x0000000908067291 */ /* 0x000fe2000f8e403f */
[----:B------:R-:W-:Y:S01]  /*1700*/  UMOV UR5, 0xc0000010 ;  /* 0xc000001000057882 */ /* 0x000fe20000000000 */
[----:B------:R-:W-:-:S07]  /*1710*/  UMOV UR7, 0xc0000010 ;  /* 0xc000001000077882 */ /* 0x000fce0000000000 */
[----:B------:R-:W-:Y:S03]  /*1720*/  IGMMA.64x128x32.S8.S8 R24, gdesc[UR4], R24, gsb0 ;  /* 0x03600000041879f1 */ /* 0x000fe60008041018 */
[----:B------:R-:W-:Y:S02]  /*1730*/  WARPGROUP.DEPBAR.LE gsb0, 0x0 ;  /* 0x00008000000079c5 */ /* 0x000fe40000010000 */
[----:B------:R-:W-:Y:S05]  /*1740*/  @!P0 BRA `(.L_x_23) ;  /* 0x0000000000048947 */ /* 0x000fea0003800000 */
[----:B------:R-:W-:Y:S01]  /*1750*/  BPT.TRAP 0x1 ;  /* 0x000000040000795c */ /* 0x000fe20000300000 */
.L_x_23:
[----:B01----:R-:W-:Y:S01]  /*1760*/  IMAD R4, R3, 0x8, R6 ;  /* 0x0000000803047824 */ /* 0x003fe200078e0206 */
[----:B------:R-:W-:-:S03]  /*1770*/  ISETP.GT.U32.AND P1, PT, R18, 0x1, PT ;  /* 0x000000011200780c */ /* 0x000fc60003f24070 */
[----:B------:R-:W-:-:S05]  /*1780*/  VIADD R4, R4, 0x18 ;  /* 0x0000001804047836 */ /* 0x000fca0000000000 */
[----:B------:R-:W-:-:S04]  /*1790*/  PRMT R4, RZ, 0x654, R4 ;  /* 0x00000654ff047816 */ /* 0x000fc80000000004 */
[----:B------:R0:W-:Y:S01]  /*17a0*/  SYNCS.ARRIVE.TRANS64.RED.A1T0 RZ, [R4+URZ], RZ ;  /* 0x000000ff04ff79a7 */ /* 0x0001e2000810043f */
[----:B------:R-:W-:Y:S05]  /*17b0*/  @P1 BRA `(.L_x_24) ;  /* 0x0000000000041947 */ /* 0x000fea0003800000 */
[----:B------:R-:W-:Y:S01]  /*17c0*/  BPT.TRAP 0x1 ;  /* 0x000000040000795c */ /* 0x000fe20000300000 */
.L_x_24:
[----:B------:R-:W-:Y:S01]  /*17d0*/  UIADD3 UR8, UR8, 0x1, URZ ;  /* 0x0000000108087890 */ /* 0x000fe2000fffe03f */
[C---:B------:R-:W-:Y:S01]  /*17e0*/  ISETP.GT.AND P2, PT, R0.reuse, 0x1, PT ;  /* 0x000000010000780c */ /* 0x040fe20003f44270 */
[----:B------:R-:W-:Y:S02]  /*17f0*/  VIADD R3, R3, 0x1 ;  /* 0x0000000103037836 */ /* 0x000fe40000000000 */
[----:B------:R-:W-:Y:S01]  /*1800*/  UISETP.NE.AND UP0, UPT, UR8, 0x3, UPT ;  /* 0x000000030800788c */ /* 0x000fe2000bf05270 */
[----:B------:R-:W-:Y:S02]  /*1810*/  VIADD R0, R0, 0xffffffff ;  /* 0xffffffff00007836 */ /* 0x000fe40000000000 */
[C---:B------:R-:W-:Y:S01]  /*1820*/  ISETP.NE.AND P1, PT, R3.reuse, 0x3, PT ;  /* 0x000000030300780c */ /* 0x040fe20003f25270 */
[----:B------:R-:W-:Y:S02]  /*1830*/  USEL UR4, URZ, 0x1, UP0 ;  /* 0x000000013f047887 */ /* 0x000fe40008000000 */
[----:B------:R-:W-:Y:S01]  /*1840*/  USEL UR8, UR8, URZ, UP0 ;  /* 0x0000003f08087287 */ /* 0x000fe20008000000 */
[----:B------:R-:W-:-:S03]  /*1850*/  SEL R3, R3, RZ, P1 ;  /* 0x000000ff03037207 */ /* 0x000fc60000800000 */
[----:B------:R-:W-:Y:S01]  /*1860*/  LOP3.LUT R7, R7, UR4, RZ, 0x3c, !PT ;  /* 0x0000000407077c12 */ /* 0x000fe2000f8e3cff */
[----:B------:R-:W-:Y:S07]  /*1870*/  @P2 BRA `(.L_x_25) ;  /* 0xfffffffc00582947 */ /* 0x000fee000383ffff */
.L_x_18:
[----:B01----:R-:W0:Y:S02]  /*1880*/  LDC R0, c[0x0][0x28c] ;  /* 0x0000a300ff007b82 */ /* 0x003e240000000800 */
[----:B0-----:R-:W-:-:S13]  /*1890*/  ISETP.GE.AND P1, PT, R0, 0x1, PT ;  /* 0x000000010000780c */ /* 0x001fda0003f26270 */
[----:B------:R-:W-:Y:S05]  /*18a0*/  @!P1 BRA `(.L_x_26) ;  /* 0x0000000000389947 */ /* 0x000fea0003800000 */
[----:B------:R-:W-:Y:S05]  /*18b0*/  @!P0 BRA `(.L_x_27) ;  /* 0x0000000000048947 */ /* 0x000fea0003800000 */
[----:B------:R-:W-:Y:S01]  /*18c0*/  BPT.TRAP 0x1 ;  /* 0x000000040000795c */ /* 0x000fe20000300000 */
.L_x_27:
[----:B------:R-:W-:Y:S01]  /*18d0*/  UIADD3 UR6, UR44, UR41, URZ ;  /* 0x000000292c067290 */ /* 0x000fe2000fffe03f */
[----:B------:R-:W-:-:S03]  /*18e0*/  ISETP.GT.U32.AND P0, PT, R18, 0x1, PT ;  /* 0x000000011200780c */ /* 0x000fc60003f04070 */
[----:B------:R-:W-:-:S04]  /*18f0*/  UIMAD.WIDE.U32 UR4, UR6, -0x55555555, URZ ;  /* 0xaaaaaaab060478a5 */ /* 0x000fc8000f8e003f */
[----:B------:R-:W-:-:S04]  /*1900*/  USHF.R.U32.HI UR4, URZ, 0x1, UR5 ;  /* 0x000000013f047899 */ /* 0x000fc80008011605 */
[----:B------:R-:W-:-:S06]  /*1910*/  UIMAD UR6, UR4, -0x3, UR6 ;  /* 0xfffffffd040678a4 */ /* 0x000fcc000f8e0206 */
[----:B------:R-:W-:-:S04]  /*1920*/  IMAD.U32 R3, RZ, RZ, UR6 ;  /* 0x00000006ff037e24 */ /* 0x000fc8000f8e00ff */
[----:B------:R-:W-:-:S04]  /*1930*/  IMAD R0, R3, 0x8, R6 ;  /* 0x0000000803007824 */ /* 0x000fc800078e0206 */
[----:B------:R-:W-:-:S05]  /*1940*/  VIADD R0, R0, 0x18 ;  /* 0x0000001800007836 */ /* 0x000fca0000000000 */
[----:B------:R-:W-:-:S04]  /*1950*/  PRMT R0, RZ, 0x654, R0 ;  /* 0x00000654ff007816 */ /* 0x000fc80000000000 */
[----:B------:R0:W-:Y:S01]  /*1960*/  SYNCS.ARRIVE.TRANS64.RED.A1T0 RZ, [R0+URZ], RZ ;  /* 0x000000ff00ff79a7 */ /* 0x0001e2000810043f */
[----:B------:R-:W-:Y:S05]  /*1970*/  @P0 BRA `(.L_x_26) ;  /* 0x0000000000040947 */ /* 0x000fea0003800000 */
[----:B------:R-:W-:Y:S01]  /*1980*/  BPT.TRAP 0x1 ;  /* 0x000000040000795c */ /* 0x000fe20000300000 */
.L_x_26:
[----:B------:R-:W-:Y:S01]  /*1990*/  IMAD.SHL.U32 R98, R98, 0x80, RZ ;  /* 0x0000008062627824 */ /* 0x000fe200078e00ff */
[----:B------:R-:W-:Y:S01]  /*19a0*/  UIADD3 UR41, UR43, UR41, URZ ;  /* 0x000000292b297290 */ /* 0x000fe2000fffe03f */
[----:B------:R-:W-:Y:S01]  /*19b0*/  IMAD.SHL.U32 R3, R97, 0x80, RZ ;  /* 0x0000008061037824 */ /* 0x000fe200078e00ff */
[----:B------:R-:W-:Y:S01]  /*19c0*/  ULDC UR7, c[0x0][0x288] ;  /* 0x0000a20000077ab9 */ /* 0x000fe20000000800 */
[----:B------:R-:W-:Y:S01]  /*19d0*/  ULDC UR10, c[0x0][0x284] ;  /* 0x0000a100000a7ab9 */ /* 0x000fe20000000800 */
[----:B------:R-:W-:Y:S01]  /*19e0*/  UISETP.GT.U32.AND UP0, UPT, UR41, 0x2, UPT ;  /* 0x000000022900788c */ /* 0x000fe2000bf04070 */
[C---:B------:R-:W-:Y:S01]  /*19f0*/  ISETP.GE.AND P0, PT, R98.reuse, UR7, PT ;  /* 0x0000000762007c0c */ /* 0x040fe2000bf06270 */
[----:B------:R-:W-:Y:S01]  /*1a00*/  UISETP.GE.U32.AND UP1, UPT, UR43, 0x3, UPT ;  /* 0x000000032b00788c */ /* 0x000fe2000bf26070 */
[----:B------:R-:W-:Y:S01]  /*1a10*/  SHF.R.S32.HI R12, RZ, 0x1f, R96 ;  /* 0x0000001fff0c7819 */ /* 0x000fe20000011460 */
[----:B------:R-:W-:Y:S01]  /*1a20*/  UISETP.LT.U32.AND UP0, UPT, UR43, 0x3, UP0 ;  /* 0x000000032b00788c */ /* 0x000fe20008701070 */
[----:B------:R-:W-:Y:S01]  /*1a30*/  ISETP.GE.OR P0, PT, R3, UR10, P0 ;  /* 0x0000000a03007c0c */ /* 0x000fe20008706670 */
[----:B------:R-:W-:Y:S01]  /*1a40*/  ULDC.64 UR8, c[0x0][0x5d0] ;  /* 0x0001740000087ab9 */ /* 0x000fe20000000a00 */
[----:B------:R-:W-:Y:S01]  /*1a50*/  LOP3.LUT R8, R98, 0x6, R91, 0xf8, !PT ;  /* 0x0000000662087812 */ /* 0x000fe200078ef85b */
[----:B------:R-:W-:Y:S01]  /*1a60*/  UIMAD.WIDE.U32 UR4, UR41, -0x55555555, URZ ;  /* 0xaaaaaaab290478a5 */ /* 0x000fe2000f8e003f */
[----:B------:R-:W-:Y:S01]  /*1a70*/  IMAD R5, R12, UR8, RZ ;  /* 0x000000080c057c24 */ /* 0x000fe2000f8e02ff */
[----:B------:R-:W-:Y:S01]  /*1a80*/  USEL UR6, URZ, 0x1, !UP0 ;  /* 0x000000013f067887 */ /* 0x000fe2000c000000 */
[--C-:B------:R-:W-:Y:S01]  /*1a90*/  SHF.R.S32.HI R9, RZ, 0x1f, R8.reuse ;  /* 0x0000001fff097819 */ /* 0x100fe20000011408 */
[----:B------:R-:W-:Y:S01]  /*1aa0*/  USHF.R.U32.HI UR4, URZ, 0x1, UR5 ;  /* 0x000000013f047899 */ /* 0x000fe20008011605 */
[C---:B------:R-:W-:Y:S01]  /*1ab0*/  IMAD R7, R96.reuse, UR9, R5 ;  /* 0x0000000960077c24 */ /* 0x040fe2000f8e0205 */
[----:B------:R-:W-:Y:S01]  /*1ac0*/  ULOP3.LUT UR40, UR40, UR6, URZ, 0x3c, !UPT ;  /* 0x0000000628287292 */ /* 0x000fe2000f8e3c3f */
[----:B0-----:R-:W-:Y:S01]  /*1ad0*/  IMAD.MOV.U32 R0, RZ, RZ, -0x1 ;  /* 0xffffffffff007424 */ /* 0x001fe200078e00ff */
[----:B------:R-:W-:Y:S01]  /*1ae0*/  UIMAD UR41, UR4, -0x3, UR41 ;  /* 0xfffffffd042978a4 */ /* 0x000fe2000f8e0229 */
[----:B------:R-:W-:Y:S01]  /*1af0*/  IMAD.WIDE.U32 R4, R96, UR8, R8 ;  /* 0x0000000860047c25 */ /* 0x000fe2000f8e0008 */
[----:B------:R-:W-:-:S03]  /*1b00*/  @UP1 ULOP3.LUT UR40, UR40, 0x1, UR4, 0x78, !UPT ;  /* 0x0000000128281892 */ /* 0x000fc6000f8e7804 */
[----:B------:R-:W-:Y:S01]  /*1b10*/  IMAD.IADD R5, R5, 0x1, R7 ;  /* 0x0000000105057824 */ /* 0x000fe200078e0207 */
[----:B------:R-:W-:Y:S08]  /*1b20*/  @P0 BRA `(.L_x_28) ;  /* 0x0000003000ac0947 */ /* 0x000ff00003800000 */
[----:B------:R-:W0:Y:S01]  /*1b30*/  LDC.64 R10, c[0x0][0x5c8] ;  /* 0x00017200ff0a7b82 */ /* 0x000e220000000a00 */
[----:B------:R-:W-:Y:S01]  /*1b40*/  IMAD.WIDE R14, R97, 0x80, R22 ;  /* 0x00000080610e7825 */ /* 0x000fe200078e0216 */
[----:B------:R-:W-:Y:S01]  /*1b50*/  ULDC.64 UR4, c[0x0][0x5c0] ;  /* 0x0001700000047ab9 */ /* 0x000fe20000000a00 */
[----:B------:R-:W-:Y:S02]  /*1b60*/  BSSY B0, `(.L_x_28) ;  /* 0x0000327000007945 */ /* 0x000fe40003800000 */
[----:B------:R-:W-:Y:S02]  /*1b70*/  IMAD.IADD R102, R94, 0x1, -R3 ;  /* 0x000000015e667824 */ /* 0x000fe400078e0a03 */
[----:B------:R-:W-:Y:S02]  /*1b80*/  IMAD.IADD R3, R89, 0x1, -R98 ;  /* 0x0000000159037824 */ /* 0x000fe400078e0a62 */
[-C--:B0-----:R-:W-:Y:S02]  /*1b90*/  IMAD R6, R15, R10.reuse, RZ ;  /* 0x0000000a0f067224 */ /* 0x081fe400078e02ff */
[----:B------:R-:W-:-:S04]  /*1ba0*/  IMAD.WIDE.U32 R4, R14, R10, R4 ;  /* 0x0000000a0e047225 */ /* 0x000fc800078e0004 */
[----:B------:R-:W-:Y:S01]  /*1bb0*/  IMAD R7, R14, R11, R6 ;  /* 0x0000000b0e077224 */ /* 0x000fe200078e0206 */
[----:B------:R-:W-:-:S03]  /*1bc0*/  IADD3 R4, P0, R4, UR4, RZ ;  /* 0x0000000404047c10 */ /* 0x000fc6000ff1e0ff */
[----:B------:R-:W-:Y:S01]  /*1bd0*/  IMAD.IADD R7, R5, 0x1, R7 ;  /* 0x0000000105077824 */ /* 0x000fe200078e0207 */
[----:B------:R-:W-:-:S04]  /*1be0*/  LEA R6, P1, R10, R4, 0x3 ;  /* 0x000000040a067211 */ /* 0x000fc800078218ff */
[----:B------:R-:W-:Y:S02]  /*1bf0*/  IADD3.X R5, R7, UR5, RZ, P0, !PT ;  /* 0x0000000507057c10 */ /* 0x000fe400087fe4ff */
[----:B-----5:R-:W-:Y:S02]  /*1c00*/  ISETP.NE.AND P0, PT, R88, RZ, PT ;  /* 0x000000ff5800720c */ /* 0x020fe40003f05270 */
[----:B------:R-:W-:-:S11]  /*1c10*/  LEA.HI.X R7, R10, R5, R11, 0x3, P1 ;  /* 0x000000050a077211 */ /* 0x000fd600008f1c0b */
[----:B------:R-:W-:Y:S05]  /*1c20*/  @!P0 BRA `(.L_x_29) ;  /* 0x0000002400608947 */ /* 0x000fea0003800000 */
[----:B------:R-:W0:Y:S01]  /*1c30*/  LDC.64 R98, c[0x0][0x5b0] ;  /* 0x00016c00ff627b82 */ /* 0x000e220000000a00 */
[----:B------:R-:W-:Y:S01]  /*1c40*/  ULDC.64 UR4, c[0x0][0x5b8] ;  /* 0x00016e0000047ab9 */ /* 0x000fe20000000a00 */
[----:B------:R-:W-:Y:S01]  /*1c50*/  ISETP.GE.AND P1, PT, R102, 0x1, PT ;  /* 0x000000016600780c */ /* 0x000fe20003f26270 */
[----:B------:R-:W-:Y:S01]  /*1c60*/  IMAD R11, R12, UR4, RZ ;  /* 0x000000040c0b7c24 */ /* 0x000fe2000f8e02ff */
[----:B------:R-:W-:Y:S01]  /*1c70*/  BSSY B1, `(.L_x_30) ;  /* 0x000000e000017945 */ /* 0x000fe20003800000 */
[C---:B------:R-:W-:Y:S01]  /*1c80*/  IMAD.WIDE.U32 R20, R96.reuse, UR4, R8 ;  /* 0x0000000460147c25 */ /* 0x040fe2000f8e0008 */
[----:B------:R-:W-:Y:S02]  /*1c90*/  ISETP.LT.OR P5, PT, R3, 0x1, !P1 ;  /* 0x000000010300780c */ /* 0x000fe40004fa1670 */
[----:B------:R-:W1:Y:S01]  /*1ca0*/  LDC.64 R100, c[0x0][0x5a8] ;  /* 0x00016a00ff647b82 */ /* 0x000e620000000a00 */
[----:B------:R-:W-:Y:S02]  /*1cb0*/  IMAD R11, R96, UR5, R11 ;  /* 0x00000005600b7c24 */ /* 0x000fe4000f8e020b */
[----:B------:R-:W-:-:S02]  /*1cc0*/  IMAD.MOV.U32 R12, RZ, RZ, R20 ;  /* 0x000000ffff0c7224 */ /* 0x000fc400078e0014 */
[----:B------:R-:W-:Y:S02]  /*1cd0*/  IMAD.IADD R13, R21, 0x1, R11 ;  /* 0x00000001150d7824 */ /* 0x000fe400078e020b */
[-C--:B0-----:R-:W-:Y:S02]  /*1ce0*/  IMAD R10, R15, R98.reuse, RZ ;  /* 0x000000620f0a7224 */ /* 0x081fe400078e02ff */
[----:B------:R-:W-:-:S04]  /*1cf0*/  IMAD.WIDE.U32 R8, R14, R98, R12 ;  /* 0x000000620e087225 */ /* 0x000fc800078e000c */
[----:B------:R-:W-:Y:S01]  /*1d00*/  IMAD R97, R14, R99, R10 ;  /* 0x000000630e617224 */ /* 0x000fe200078e020a */
[----:B-1----:R-:W-:-:S04]  /*1d10*/  IADD3 R8, P0, R8, R100, RZ ;  /* 0x0000006408087210 */ /* 0x002fc80007f1e0ff */
[----:B------:R-:W-:Y:S01]  /*1d20*/  IADD3.X R9, R101, R9, R97, P0, !PT ;  /* 0x0000000965097210 */ /* 0x000fe200007fe461 */
[----:B------:R-:W-:Y:S08]  /*1d30*/  @P5 BRA `(.L_x_31) ;  /* 0x0000000000045947 */ /* 0x000ff00003800000 */
[----:B------:R0:W5:Y:S02]  /*1d40*/  LDG.E.U8 R95, desc[UR38][R8.64] ;  /* 0x00000026085f7981 */ /* 0x000164000c1e1100 */
.L_x_31:
[----:B------:R-:W-:Y:S05]  /*1d50*/  BSYNC B1 ;  /* 0x0000000000017941 */ /* 0x000fea0003800000 */
.L_x_30:
[----:B-----5:R-:W-:Y:S01]  /*1d60*/  LOP3.LUT R15, R95, 0xffff, RZ, 0xc0, !PT ;  /* 0x0000ffff5f0f7812 */ /* 0x020fe200078ec0ff */
[C---:B------:R-:W-:Y:S01]  /*1d70*/  IMAD.SHL.U32 R10, R98.reuse, 0x8, RZ ;  /* 0x00000008620a7824 */ /* 0x040fe200078e00ff */
[----:B------:R-:W-:Y:S01]  /*1d80*/  SHF.L.U64.HI R11, R98, 0x3, R99 ;  /* 0x00000003620b7819 */ /* 0x000fe20000010263 */
[----:B------:R-:W-:Y:S01]  /*1d90*/  BSSY B1, `(.L_x_32) ;  /* 0x000000e000017945 */ /* 0x000fe20003800000 */
[----:B------:R-:W-:Y:S02]  /*1da0*/  PRMT R15, R15, 0x8880, RZ ;  /* 0x000088800f0f7816 */ /* 0x000fe400000000ff */
[----:B------:R-:W-:Y:S01]  /*1db0*/  ISETP.LT.OR P2, PT, R3, 0x2, !P1 ;  /* 0x000000020300780c */ /* 0x000fe20004f41670 */
[----:B------:R-:W-:Y:S01]  /*1dc0*/  IMAD.WIDE.U32 R10, R14, R98, R10 ;  /* 0x000000620e0a7225 */ /* 0x000fe200078e000a */
[----:B------:R-:W-:-:S03]  /*1dd0*/  ISETP.GE.AND P0, PT, R102, 0x9, PT ;  /* 0x000000096600780c */ /* 0x000fc60003f06270 */
[----:B------:R-:W-:Y:S01]  /*1de0*/  IMAD R14, R15, R88, RZ ;  /* 0x000000580f0e7224 */ /* 0x000fe200078e02ff */
[----:B------:R-:W-:Y:S01]  /*1df0*/  IADD3 R10, P3, P4, R20, R100, R10 ;  /* 0x00000064140a7210 */ /* 0x000fe20007c7e00a */
[----:B------:R-:W-:Y:S02]  /*1e00*/  IMAD.IADD R20, R97, 0x1, R11 ;  /* 0x0000000161147824 */ /* 0x000fe400078e020b */
[----:B------:R-:W-:-:S05]  /*1e10*/  @!P5 IMAD R15, R24, R19, R14 ;  /* 0x00000013180fd224 */ /* 0x000fca00078e020e */
[----:B------:R1:W-:Y:S01]  /*1e20*/  @!P5 STG.E.U8 desc[UR38][R4.64], R15 ;  /* 0x0000000f0400d986 */ /* 0x0003e2000c101126 */
[----:B------:R-:W-:Y:S05]  /*1e30*/  @P2 BRA `(.L_x_33) ;  /* 0x00000000000c2947 */ /* 0x000fea0003800000 */
[----:B------:R-:W1:Y:S02]  /*1e40*/  LDG.E.U8 R95, desc[UR38][R8.64+0x1] ;  /* 0x00000126085f7981 */ /* 0x000e64000c1e1100 */
[----:B-1----:R-:W-:-:S05]  /*1e50*/  PRMT R15, R95, 0x8880, RZ ;  /* 0x000088805f0f7816 */ /* 0x002fca00000000ff */
[----:B------:R-:W-:-:S07]  /*1e60*/  IMAD R14, R15, R88, RZ ;  /* 0x000000580f0e7224 */ /* 0x000fce00078e02ff */
.L_x_33:
[----:B------:R-:W-:Y:S05]  /*1e70*/  BSYNC B1 ;  /* 0x0000000000017941 */ /* 0x000fea0003800000 */
.L_x_32:
[----:B------:R-:W-:Y:S01]  /*1e80*/  ISETP.LT.OR P5, PT, R3, 0x1, !P0 ;  /* 0x000000010300780c */ /* 0x000fe200047a1670 */
[----:B------:R-:W-:Y:S01]  /*1e90*/  @!P2 IMAD R25, R25, R19, R14 ;  /* 0x000000131919a224 */ /* 0x000fe200078e020e */
[----:B------:R-:W-:Y:S01]  /*1ea0*/  BSSY B1, `(.L_x_34) ;  /* 0x000000a000017945 */ /* 0x000fe20003800000 */
[----:B------:R-:W-:Y:S02]  /*1eb0*/  IADD3.X R11, R13, R101, R20, P3, P4 ;  /* 0x000000650d0b7210 */ /* 0x000fe40001fe8414 */
[C---:B------:R-:W-:Y:S01]  /*1ec0*/  ISETP.LT.OR P3, PT, R3.reuse, 0x2, !P0 ;  /* 0x000000020300780c */ /* 0x040fe20004761670 */
[----:B------:R2:W-:Y:S01]  /*1ed0*/  @!P2 STG.E.U8 desc[UR38][R4.64+0x1], R25 ;  /* 0x000001190400a986 */ /* 0x0005e2000c101126 */
[C---:B------:R-:W-:Y:S02]  /*1ee0*/  ISETP.LT.OR P4, PT, R3.reuse, 0x9, !P1 ;  /* 0x000000090300780c */ /* 0x040fe40004f81670 */
[----:B------:R-:W-:-:S04]  /*1ef0*/  ISETP.LT.OR P2, PT, R3, 0xa, !P1 ;  /* 0x0000000a0300780c */ /* 0x000fc80004f41670 */
[----:B------:R-:W-:Y:S09]  /*1f00*/  @P5 BRA `(.L_x_35) ;  /* 0x00000000000c5947 */ /* 0x000ff20003800000 */
[----:B------:R-:W3:Y:S02]  /*1f10*/  LDG.E.U8 R95, desc[UR38][R10.64] ;  /* 0x000000260a5f7981 */ /* 0x000ee4000c1e1100 */
[----:B---3--:R-:W-:-:S05]  /*1f20*/  PRMT R13, R95, 0x8880, RZ ;  /* 0x000088805f0d7816 */ /* 0x008fca00000000ff */
[----:B------:R-:W-:-:S07]  /*1f30*/  IMAD R14, R13, R88, RZ ;  /* 0x000000580d0e7224 */ /* 0x000fce00078e02ff */
.L_x_35:
[----:B------:R-:W-:Y:S05]  /*1f40*/  BSYNC B1 ;  /* 0x0000000000017941 */ /* 0x000fea0003800000 */
.L_x_34:
[----:B------:R-:W-:Y:S01]  /*1f50*/  @!P5 IMAD R13, R26, R19, R14 ;  /* 0x000000131a0dd224 */ /* 0x000fe200078e020e */
[----:B------:R-:W-:Y:S04]  /*1f60*/  BSSY B1, `(.L_x_36) ;  /* 0x0000006000017945 */ /* 0x000fe80003800000 */
[----:B------:R3:W-:Y:S01]  /*1f70*/  @!P5 STG.E.U8 desc[UR38][R6.64], R13 ;  /* 0x0000000d0600d986 */ /* 0x0007e2000c101126 */
[----:B------:R-:W-:Y:S05]  /*1f80*/  @P3 BRA `(.L_x_37) ;  /* 0x00000000000c3947 */ /* 0x000fea0003800000 */
[----:B------:R-:W3:Y:S02]  /*1f90*/  LDG.E.U8 R95, desc[UR38][R10.64+0x1] ;  /* 0x000001260a5f7981 */ /* 0x000ee4000c1e1100 */
[----:B---3--:R-:W-:-:S05]  /*1fa0*/  PRMT R13, R95, 0x8880, RZ ;  /* 0x000088805f0d7816 */ /* 0x008fca00000000ff */
[----:B------:R-:W-:-:S07]  /*1fb0*/  IMAD R14, R13, R88, RZ ;  /* 0x000000580d0e7224 */ /* 0x000fce00078e02ff */
.L_x_37:
[----:B------:R-:W-:Y:S05]  /*1fc0*/  BSYNC B1 ;  /* 0x0000000000017941 */ /* 0x000fea0003800000 */
.L_x_36:
[----:B------:R-:W-:Y:S01]  /*1fd0*/  @!P3 IMAD R27, R27, R19, R14 ;  /* 0x000000131b1bb224 */ /* 0x000fe200078e020e */
[----:B------:R-:W-:Y:S04]  /*1fe0*/  BSSY B1, `(.L_x_38) ;  /* 0x0000006000017945 */ /* 0x000fe80003800000 */
[----:B------:R4:W-:Y:S01]  /*1ff0*/  @!P3 STG.E.U8 desc[UR38][R6.64+0x1], R27 ;  /* 0x0000011b0600b986 */ /* 0x0009e2000c101126 */
[----:B------:R-:W-:Y:S05]  /*2000*/  @P4 BRA `(.L_x_39) ;  /* 0x00000000000c4947 */ /* 0x000fea0003800000 */
[----:B------:R-:W3:Y:S02]  /*2010*/  LDG.E.U8 R95, desc[UR38][R8.64+0x8] ;  /* 0x00000826085f7981 */ /* 0x000ee4000c1e1100 */
[----:B---3--:R-:W-:-:S05]  /*2020*/  PRMT R13, R95, 0x8880, RZ ;  /* 0x000088805f0d7816 */ /* 0x008fca00000000ff */
[----:B------:R-:W-:-:S07]  /*2030*/  IMAD R14, R13, R88, RZ ;  /* 0x000000580d0e7224 */ /* 0x000fce00078e02ff */
.L_x_39:
[----:B------:R-:W-:Y:S05]  /*2040*/  BSYNC B1 ;  /* 0x0000000000017941 */ /* 0x000fea0003800000 */
.L_x_38:
[----:B---3--:R-:W-:Y:S01]  /*2050*/  @!P4 IMAD R13, R28, R19, R14 ;  /* 0x000000131c0dc224 */ /* 0x008fe200078e020e */
[----:B------:R-:W-:Y:S04]  /*2060*/  BSSY B1, `(.L_x_40) ;  /* 0x0000006000017945 */ /* 0x000fe80003800000 */
[----:B------:R3:W-:Y:S01]  /*2070*/  @!P4 STG.E.U8 desc[UR38][R4.64+0x8], R13 ;  /* 0x0000080d0400c986 */ /* 0x0007e2000c101126 */
[----:B------:R-:W-:Y:S05]  /*2080*/  @P2 BRA `(.L_x_41) ;  /* 0x00000000000c2947 */ /* 0x000fea0003800000 */
[----:B------:R-:W3:Y:S02]  /*2090*/  LDG.E.U8 R95, desc[UR38][R8.64+0x9] ;  /* 0x00000926085f7981 */ /* 0x000ee4000c1e1100 */
[----:B---3--:R-:W-:-:S05]  /*20a0*/  PRMT R13, R95, 0x8880, RZ ;  /* 0x000088805f0d7816 */ /* 0x008fca00000000ff */
[----:B------:R-:W-:-:S07]  /*20b0*/  IMAD R14, R13, R88, RZ ;  /* 0x000000580d0e7224 */ /* 0x000fce00078e02ff */
.L_x_41:
[----:B------:R-:W-:Y:S05]  /*20c0*/  BSYNC B1 ;  /* 0x0000000000017941 */ /* 0x000fea0003800000 */
.L_x_40:
[----:B------:R-:W-:Y:S01]  /*20d0*/  ISETP.LT.OR P4, PT, R3, 0x9, !P0 ;  /* 0x000000090300780c */ /* 0x000fe20004781670 */
[----:B------:R-:W-:Y:S01]  /*20e0*/  @!P2 IMAD R29, R29, R19, R14 ;  /* 0x000000131d1da224 */ /* 0x000fe200078e020e */
[----:B------:R-:W-:Y:S01]  /*20f0*/  BSSY B1, `(.L_x_42) ;  /* 0x0000009000017945 */ /* 0x000fe20003800000 */
[C---:B------:R-:W-:Y:S02]  /*2100*/  ISETP.LT.OR P3, PT, R3.reuse, 0xa, !P0 ;  /* 0x0000000a0300780c */ /* 0x040fe40004761670 */
[C---:B------:R-:W-:Y:S01]  /*2110*/  ISETP.LT.OR P5, PT, R3.reuse, 0x11, !P1 ;  /* 0x000000110300780c */ /* 0x040fe20004fa1670 */
[----:B------:R0:W-:Y:S01]  /*2120*/  @!P2 STG.E.U8 desc[UR38][R4.64+0x9], R29 ;  /* 0x0000091d0400a986 */ /* 0x0001e2000c101126 */
[----:B------:R-:W-:-:S06]  /*2130*/  ISETP.LT.OR P2, PT, R3, 0x12, !P1 ;  /* 0x000000120300780c */ /* 0x000fcc0004f41670 */
[----:B------:R-:W-:Y:S07]  /*2140*/  @P4 BRA `(.L_x_43) ;  /* 0x00000000000c4947 */ /* 0x000fee0003800000 */
[----:B------:R-:W3:Y:S02]  /*2150*/  LDG.E.U8 R95, desc[UR38][R10.64+0x8] ;  /* 0x000008260a5f7981 */ /* 0x000ee4000c1e1100 */
[----:B---3--:R-:W-:-:S05]  /*2160*/  PRMT R13, R95, 0x8880, RZ ;  /* 0x000088805f0d7816 */ /* 0x008fca00000000ff */
[----:B------:R-:W-:-:S07]  /*2170*/  IMAD R14, R13, R88, RZ ;  /* 0x000000580d0e7224 */ /* 0x000fce00078e02ff */
.L_x_43:
[----:B------:R-:W-:Y:S05]  /*2180*/  BSYNC B1 ;  /* 0x0000000000017941 */ /* 0x000fea0003800000 */
.L_x_42:
[----:B---3--:R-:W-:Y:S01]  /*2190*/  @!P4 IMAD R13, R30, R19, R14 ;  /* 0x000000131e0dc224 */ /* 0x008fe200078e020e */
[----:B------:R-:W-:Y:S04]  /*21a0*/  BSSY B1, `(.L_x_44) ;  /* 0x0000006000017945 */ /* 0x000fe80003800000 */
[----:B------:R3:W-:Y:S01]  /*21b0*/  @!P4 STG.E.U8 desc[UR38][R6.64+0x8], R13 ;  /* 0x0000080d0600c986 */ /* 0x0007e2000c101126 */
[----:B------:R-:W-:Y:S05]  /*21c0*/  @P3 BRA `(.L_x_45) ;  /* 0x00000000000c3947 */ /* 0x000fea0003800000 */
[----:B------:R-:W3:Y:S02]  /*21d0*/  LDG.E.U8 R95, desc[UR38][R10.64+0x9] ;  /* 0x000009260a5f7981 */ /* 0x000ee4000c1e1100 */
[----:B---3--:R-:W-:-:S05]  /*21e0*/  PRMT R13, R95, 0x8880, RZ ;  /* 0x000088805f0d7816 */ /* 0x008fca00000000ff */
[----:B------:R-:W-:-:S07]  /*21f0*/  IMAD R14, R13, R88, RZ ;  /* 0x000000580d0e7224 */ /* 0x000fce00078e02ff */
.L_x_45:
[----:B------:R-:W-:Y:S05]  /*2200*/  BSYNC B1 ;  /* 0x0000000000017941 */ /* 0x000fea0003800000 */
.L_x_44:
[----:B------:R-:W-:Y:S01]  /*2210*/  @!P3 IMAD R31, R31, R19, R14 ;  /* 0x000000131f1fb224 */ /* 0x000fe200078e020e */
[----:B------:R-:W-:Y:S04]  /*2220*/  BSSY B1, `(.L_x_46) ;  /* 0x0000006000017945 */ /* 0x000fe80003800000 */
[----:B------:R0:W-:Y:S01]  /*2230*/  @!P3 STG.E.U8 desc[UR38][R6.64+0x9], R31 ;  /* 0x0000091f0600b986 */ /* 0x0001e2000c101126 */
[----:B------:R-:W-:Y:S05]  /*2240*/  @P5 BRA `(.L_x_47) ;  /* 0x00000000000c5947 */ /* 0x000fea0003800000 */
[----:B------:R-:W3:Y:S02]  /*2250*/  LDG.E.U8 R95, desc[UR38][R8.64+0x10] ;  /* 0x00001026085f7981 */ /* 0x000ee4000c1e1100 */
[----:B---3--:R-:W-:-:S05]  /*2260*/  PRMT R13, R95, 0x8880, RZ ;  /* 0x000088805f0d7816 */ /* 0x008fca00000000ff */
[----:B------:R-:W-:-:S07]  /*2270*/  IMAD R14, R13, R88, RZ ;  /* 0x000000580d0e7224 */ /* 0x000fce00078e02ff */
.L_x_47:
[----:B------:R-:W-:Y:S05]  /*2280*/  BSYNC B1 ;  /* 0x0000000000017941 */ /* 0x000fea0003800000 */
.L_x_46:
[----:B---3--:R-:W-:Y:S01]  /*2290*/  @!P5 IMAD R13, R32, R19, R14 ;  /* 0x00000013200dd224 */ /* 0x008fe200078e020e */
[----:B------:R-:W-:Y:S04]  /*22a0*/  BSSY B1, `(.L_x_48) ;  /* 0x0000006000017945 */ /* 0x000fe80003800000 */
[----:B------:R3:W-:Y:S01]  /*22b0*/  @!P5 STG.E.U8 desc[UR38][R4.64+0x10], R13 ;  /* 0x0000100d0400d986 */ /* 0x0007e2000c101126 */
[----:B------:R-:W-:Y:S05]  /*22c0*/  @P2 BRA `(.L_x_49) ;  /* 0x00000000000c2947 */ /* 0x000fea0003800000 */
[----:B------:R-:W3:Y:S02]  /*22d0*/  LDG.E.U8 R95, desc[UR38][R8.64+0x11] ;  /* 0x00001126085f7981 */ /* 0x000ee4000c1e1100 */
[----:B---3--:R-:W-:-:S05]  /*22e0*/  PRMT R13, R95, 0x8880, RZ ;  /* 0x000088805f0d7816 */ /* 0x008fca00000000ff */
[----:B------:R-:W-:-:S07]  /*22f0*/  IMAD R14, R13, R88, RZ ;  /* 0x000000580d0e7224 */ /* 0x000fce00078e02ff */
.L_x_49:
[----:B------:R-:W-:Y:S05]  /*2300*/  BSYNC B1 ;  /* 0x0000000000017941 */ /* 0x000fea0003800000 */
.L_x_48:
        /* <DEDUP_REMOVED lines=11> */
.L_x_51:
[----:B------:R-:W-:Y:S05]  /*23c0*/  BSYNC B1 ;  /* 0x0000000000017941 */ /* 0x000fea0003800000 */
.L_x_50:
[----:B---3--:R-:W-:Y:S01]  /*23d0*/  @!P4 IMAD R13, R34, R19, R14 ;  /* 0x00000013220dc224 */ /* 0x008fe200078e020e */
[----:B------:R-:W-:Y:S04]  /*23e0*/  BSSY B1, `(.L_x_52) ;  /* 0x0000006000017945 */ /* 0x000fe80003800000 */
[----:B------:R3:W-:Y:S01]  /*23f0*/  @!P4 STG.E.U8 desc[UR38][R6.64+0x10], R13 ;  /* 0x0000100d0600c986 */ /* 0x0007e2000c101126 */
[----:B------:R-:W-:Y:S05]  /*2400*/  @P3 BRA `(.L_x_53) ;  /* 0x00000000000c3947 */ /* 0x000fea0003800000 */
[----:B------:R-:W3:Y:S02]  /*2410*/  LDG.E.U8 R95, desc[UR38][R10.64+0x11] ;  /* 0x000011260a5f7981 */ /* 0x000ee4000c1e1100 */
[----:B---3--:R-:W-:-:S05]  /*2420*/  PRMT R13, R95, 0x8880, RZ ;  /* 0x000088805f0d7816 */ /* 0x008fca00000000ff */
[----:B------:R-:W-:-:S07]  /*2430*/  IMAD R14, R13, R88, RZ ;  /* 0x000000580d0e7224 */ /* 0x000fce00078e02ff */
.L_x_53:
[----:B------:R-:W-:Y:S05]  /*2440*/  BSYNC B1 ;  /* 0x0000000000017941 */ /* 0x000fea0003800000 */
.L_x_52:
[----:B------:R-:W-:Y:S01]  /*2450*/  @!P3 IMAD R35, R35, R19, R14 ;  /* 0x000000132323b224 */ /* 0x000fe200078e020e */
[----:B------:R-:W-:Y:S04]  /*2460*/  BSSY B1, `(.L_x_54) ;  /* 0x0000006000017945 */ /* 0x000fe80003800000 */
[----:B------:R0:W-:Y:S01]  /*2470*/  @!P3 STG.E.U8 desc[UR38][R6.64+0x11], R35 ;  /* 0x000011230600b986 */ /* 0x0001e2000c101126 */
[----:B------:R-:W-:Y:S05]  /*2480*/  @P5 BRA `(.L_x_55) ;  /* 0x00000000000c5947 */ /* 0x000fea0003800000 */
[----:B------:R-:W3:Y:S02]  /*2490*/  LDG.E.U8 R95, desc[UR38][R8.64+0x18] ;  /* 0x00001826085f7981 */ /* 0x000ee4000c1e1100 */
[----:B---3--:R-:W-:-:S05]  /*24a0*/  PRMT R13, R95, 0x8880, RZ ;  /* 0x000088805f0d7816 */ /* 0x008fca00000000ff */
[----:B------:R-:W-:-:S07]  /*24b0*/  IMAD R14, R13, R88, RZ ;  /* 0x000000580d0e7224 */ /* 0x000fce00078e02ff */
.L_x_55:
[----:B------:R-:W-:Y:S05]  /*24c0*/  BSYNC B1 ;  /* 0x0000000000017941 */ /* 0x000fea0003800000 */
.L_x_54:
[----:B---3--:R-:W-:Y:S01]  /*24d0*/  @!P5 IMAD R13, R36, R19, R14 ;  /* 0x00000013240dd224 */ /* 0x008fe200078e020e */
[----:B------:R-:W-:Y:S04]  /*24e0*/  BSSY B1, `(.L_x_56) ;  /* 0x0000006000017945 */ /* 0x000fe80003800000 */
[----:B------:R3:W-:Y:S01]  /*24f0*/  @!P5 STG.E.U8 desc[UR38][R4.64+0x18], R13 ;  /* 0x0000180d0400d986 */ /* 0x0007e2000c101126 */
[----:B------:R-:W-:Y:S05]  /*2500*/  @P2 BRA `(.L_x_57) ;  /* 0x00000000000c2947 */ /* 0x000fea0003800000 */
[----:B------:R-:W3:Y:S02]  /*2510*/  LDG.E.U8 R95, desc[UR38][R8.64+0x19] ;  /* 0x00001926085f7981 */ /* 0x000ee4000c1e1100 */
[----:B---3--:R-:W-:-:S05]  /*2520*/  PRMT R13, R95, 0x8880, RZ ;  /* 0x000088805f0d7816 */ /* 0x008fca00000000ff */
[----:B------:R-:W-:-:S07]  /*2530*/  IMAD R14, R13, R88, RZ ;  /* 0x000000580d0e7224 */ /* 0x000fce00078e02ff */
.L_x_57:
[----:B------:R-:W-:Y:S05]  /*2540*/  BSYNC B1 ;  /* 0x0000000000017941 */ /* 0x000fea0003800000 */
.L_x_56:
        /* <DEDUP_REMOVED lines=11> */
.L_x_59:
[----:B------:R-:W-:Y:S05]  /*2600*/  BSYNC B1 ;  /* 0x0000000000017941 */ /* 0x000fea0003800000 */
.L_x_58:
[----:B---3--:R-:W-:Y:S01]  /*2610*/  @!P4 IMAD R13, R38, R19, R14 ;  /* 0x00000013260dc224 */ /* 0x008fe200078e020e */
[----:B------:R-:W-:Y:S04]  /*2620*/  BSSY B1, `(.L_x_60) ;  /* 0x0000006000017945 */ /* 0x000fe80003800000 */
[----:B------:R3:W-:Y:S01]  /*2630*/  @!P4 STG.E.U8 desc[UR38][R6.64+0x18], R13 ;  /* 0x0000180d0600c986 */ /* 0x0007e2000c101126 */
[----:B------:R-:W-:Y:S05]  /*2640*/  @P3 BRA `(.L_x_61) ;  /* 0x00000000000c3947 */ /* 0x000fea0003800000 */
[----:B------:R-:W3:Y:S02]  /*2650*/  LDG.E.U8 R95, desc[UR38][R10.64+0x19] ;  /* 0x000019260a5f7981 */ /* 0x000ee4000c1e1100 */
[----:B---3--:R-:W-:-:S05]  /*2660*/  PRMT R13, R95, 0x8880, RZ ;  /* 0x000088805f0d7816 */ /* 0x008fca00000000ff */
[----:B------:R-:W-:-:S07]  /*2670*/  IMAD R14, R13, R88, RZ ;  /* 0x000000580d0e7224 */ /* 0x000fce00078e02ff */
.L_x_61:
[----:B------:R-:W-:Y:S05]  /*2680*/  BSYNC B1 ;  /* 0x0000000000017941 */ /* 0x000fea0003800000 */
.L_x_60:
[----:B------:R-:W-:Y:S01]  /*2690*/  @!P3 IMAD R39, R39, R19, R14 ;  /* 0x000000132727b224 */ /* 0x000fe200078e020e */
[----:B------:R-:W-:Y:S04]  /*26a0*/  BSSY B1, `(.L_x_62) ;  /* 0x0000006000017945 */ /* 0x000fe80003800000 */
[----:B------:R0:W-:Y:S01]  /*26b0*/  @!P3 STG.E.U8 desc[UR38][R6.64+0x19], R39 ;  /* 0x000019270600b986 */ /* 0x0001e2000c101126 */
[----:B------:R-:W-:Y:S05]  /*26c0*/  @P5 BRA `(.L_x_63) ;  /* 0x00000000000c5947 */ /* 0x000fea0003800000 */
[----:B------:R-:W3:Y:S02]  /*26d0*/  LDG.E.U8 R95, desc[UR38][R8.64+0x20] ;  /* 0x00002026085f7981 */ /* 0x000ee4000c1e1100 */
[----:B---3--:R-:W-:-:S05]  /*26e0*/  PRMT R13, R95, 0x8880, RZ ;  /* 0x000088805f0d7816 */ /* 0x008fca00000000ff */
[----:B------:R-:W-:-:S07]  /*26f0*/  IMAD R14, R13, R88, RZ ;  /* 0x000000580d0e7224 */ /* 0x000fce00078e02ff */
.L_x_63:
[----:B------:R-:W-:Y:S05]  /*2700*/  BSYNC B1 ;  /* 0x0000000000017941 */ /* 0x000fea0003800000 */
.L_x_62:
[----:B---3--:R-:W-:Y:S01]  /*2710*/  @!P5 IMAD R13, R40, R19, R14 ;  /* 0x00000013280dd224 */ /* 0x008fe200078e020e */
[----:B------:R-:W-:Y:S04]  /*2720*/  BSSY B1, `(.L_x_64) ;  /* 0x0000006000017945 */ /* 0x000fe80003800000 */
[----:B------:R3:W-:Y:S01]  /*2730*/  @!P5 STG.E.U8 desc[UR38][R4.64+0x20], R13 ;  /* 0x0000200d0400d986 */ /* 0x0007e2000c101126 */
[----:B------:R-:W-:Y:S05]  /*2740*/  @P2 BRA `(.L_x_65) ;  /* 0x00000000000c2947 */ /* 0x000fea0003800000 */
[----:B------:R-:W3:Y:S02]  /*2750*/  LDG.E.U8 R95, desc[UR38][R8.64+0x21] ;  /* 0x00002126085f7981 */ /* 0x000ee4000c1e1100 */
[----:B---3--:R-:W-:-:S05]  /*2760*/  PRMT R13, R95, 0x8880, RZ ;  /* 0x000088805f0d7816 */ /* 0x008fca00000000ff */
[----:B------:R-:W-:-:S07]  /*2770*/  IMAD R14, R13, R88, RZ ;  /* 0x000000580d0e7224 */ /* 0x000fce00078e02ff */
.L_x_65:
[----:B------:R-:W-:Y:S05]  /*2780*/  BSYNC B1 ;  /* 0x0000000000017941 */ /* 0x000fea0003800000 */
.L_x_64:
        /* <DEDUP_REMOVED lines=11> */
.L_x_67:
[----:B------:R-:W-:Y:S05]  /*2840*/  BSYNC B1 ;  /* 0x0000000000017941 */ /* 0x000fea0003800000 */
.L_x_66:
[----:B---3--:R-:W-:Y:S01]  /*2850*/  @!P4 IMAD R13, R42, R19, R14 ;  /* 0x000000132a0dc224 */ /* 0x008fe200078e020e */
[----:B------:R-:W-:Y:S04]  /*2860*/  BSSY B1, `(.L_x_68) ;  /* 0x0000006000017945 */ /* 0x000fe80003800000 */
[----:B------:R3:W-:Y:S01]  /*2870*/  @!P4 STG.E.U8 desc[UR38][R6.64+0x20], R13 ;  /* 0x0000200d0600c986 */ /* 0x0007e2000c101126 */
[----:B------:R-:W-:Y:S05]  /*2880*/  @P3 BRA `(.L_x_69) ;  /* 0x00000000000c3947 */ /* 0x000fea0003800000 */
[----:B------:R-:W3:Y:S02]  /*2890*/  LDG.E.U8 R95, desc[UR38][R10.64+0x21] ;  /* 0x000021260a5f7981 */ /* 0x000ee4000c1e1100 */
[----:B---3--:R-:W-:-:S05]  /*28a0*/  PRMT R13, R95, 0x8880, RZ ;  /* 0x000088805f0d7816 */ /* 0x008fca00000000ff */
[----:B------:R-:W-:-:S07]  /*28b0*/  IMAD R14, R13, R88, RZ ;  /* 0x000000580d0e7224 */ /* 0x000fce00078e02ff */
.L_x_69:
[----:B------:R-:W-:Y:S05]  /*28c0*/  BSYNC B1 ;  /* 0x0000000000017941 */ /* 0x000fea0003800000 */
.L_x_68:
[----:B------:R-:W-:Y:S01]  /*28d0*/  @!P3 IMAD R43, R43, R19, R14 ;  /* 0x000000132b2bb224 */ /* 0x000fe200078e020e */
[----:B------:R-:W-:Y:S04]  /*28e0*/  BSSY B1, `(.L_x_70) ;  /* 0x0000006000017945 */ /* 0x000fe80003800000 */
[----:B------:R0:W-:Y:S01]  /*28f0*/  @!P3 STG.E.U8 desc[UR38][R6.64+0x21], R43 ;  /* 0x0000212b0600b986 */ /* 0x0001e2000c101126 */
[----:B------:R-:W-:Y:S05]  /*2900*/  @P5 BRA `(.L_x_71) ;  /* 0x00000000000c5947 */ /* 0x000fea0003800000 */
[----:B------:R-:W3:Y:S02]  /*2910*/  LDG.E.U8 R95, desc[UR38][R8.64+0x28] ;  /* 0x00002826085f7981 */ /* 0x000ee4000c1e1100 */
[----:B---3--:R-:W-:-:S05]  /*2920*/  PRMT R13, R95, 0x8880, RZ ;  /* 0x000088805f0d7816 */ /* 0x008fca00000000ff */
[----:B------:R-:W-:-:S07]  /*2930*/  IMAD R14, R13, R88, RZ ;  /* 0x000000580d0e7224 */ /* 0x000fce00078e02ff */
.L_x_71:
[----:B------:R-:W-:Y:S05]  /*2940*/  BSYNC B1 ;  /* 0x0000000000017941 */ /* 0x000fea0003800000 */
.L_x_70:
[----:B---3--:R-:W-:Y:S01]  /*2950*/  @!P5 IMAD R13, R44, R19, R14 ;  /* 0x000000132c0dd224 */ /* 0x008fe200078e020e */
[----:B------:R-:W-:Y:S04]  /*2960*/  BSSY B1, `(.L_x_72) ;  /* 0x0000006000017945 */ /* 0x000fe80003800000 */
[----:B------:R3:W-:Y:S01]  /*2970*/  @!P5 STG.E.U8 desc[UR38][R4.64+0x28], R13 ;  /* 0x0000280d0400d986 */ /* 0x0007e2000c101126 */
[----:B------:R-:W-:Y:S05]  /*2980*/  @P2 BRA `(.L_x_73) ;  /* 0x00000000000c2947 */ /* 0x000fea0003800000 */
[----:B------:R-:W3:Y:S02]  /*2990*/  LDG.E.U8 R95, desc[UR38][R8.64+0x29] ;  /* 0x00002926085f7981 */ /* 0x000ee4000c1e1100 */
[----:B---3--:R-:W-:-:S05]  /*29a0*/  PRMT R13, R95, 0x8880, RZ ;  /* 0x000088805f0d7816 */ /* 0x008fca00000000ff */
[----:B------:R-:W-:-:S07]  /*29b0*/  IMAD R14, R13, R88, RZ ;  /* 0x000000580d0e7224 */ /* 0x000fce00078e02ff */
.L_x_73:
[----:B------:R-:W-:Y:S05]  /*29c0*/  BSYNC B1 ;  /* 0x0000000000017941 */ /* 0x000fea0003800000 */
.L_x_72:
        /* <DEDUP_REMOVED lines=11> */
.L_x_75:
[----:B------:R-:W-:Y:S05]  /*2a80*/  BSYNC B1 ;  /* 0x0000000000017941 */ /* 0x000fea0003800000 */
.L_x_74:
[----:B---3--:R-:W-:Y:S01]  /*2a90*/  @!P4 IMAD R13, R46, R19, R14 ;  /* 0x000000132e0dc224 */ /* 0x008fe200078e020e */
[----:B------:R-:W-:Y:S04]  /*2aa0*/  BSSY B1, `(.L_x_76) ;  /* 0x0000006000017945 */ /* 0x000fe80003800000 */
[----:B------:R3:W-:Y:S01]  /*2ab0*/  @!P4 STG.E.U8 desc[UR38][R6.64+0x28], R13 ;  /* 0x0000280d0600c986 */ /* 0x0007e2000c101126 */
[----:B------:R-:W-:Y:S05]  /*2ac0*/  @P3 BRA `(.L_x_77) ;  /* 0x00000000000c3947 */ /* 0x000fea0003800000 */
[----:B------:R-:W3:Y:S02]  /*2ad0*/  LDG.E.U8 R95, desc[UR38][R10.64+0x29] ;  /* 0x000029260a5f7981 */ /* 0x000ee4000c1e1100 */
[----:B---3--:R-:W-:-:S05]  /*2ae0*/  PRMT R13, R95, 0x8880, RZ ;  /* 0x000088805f0d7816 */ /* 0x008fca00000000ff */
[----:B------:R-:W-:-:S07]  /*2af0*/  IMAD R14, R13, R88, RZ ;  /* 0x000000580d0e7224 */ /* 0x000fce00078e02ff */
.L_x_77:
[----:B------:R-:W-:Y:S05]  /*2b00*/  BSYNC B1 ;  /* 0x0000000000017941 */ /* 0x000fea0003800000 */
.L_x_76:
[----:B------:R-:W-:Y:S01]  /*2b10*/  @!P3 IMAD R47, R47, R19, R14 ;  /* 0x000000132f2fb224 */ /* 0x000fe200078e020e */
[----:B------:R-:W-:Y:S04]  /*2b20*/  BSSY B1, `(.L_x_78) ;  /* 0x0000006000017945 */ /* 0x000fe80003800000 */
[----:B------:R0:W-:Y:S01]  /*2b30*/  @!P3 STG.E.U8 desc[UR38][R6.64+0x29], R47 ;  /* 0x0000292f0600b986 */ /* 0x0001e2000c101126 */
[----:B------:R-:W-:Y:S05]  /*2b40*/  @P5 BRA `(.L_x_79) ;  /* 0x00000000000c5947 */ /* 0x000fea0003800000 */
[----:B------:R-:W3:Y:S02]  /*2b50*/  LDG.E.U8 R95, desc[UR38][R8.64+0x30] ;  /* 0x00003026085f7981 */ /* 0x000ee4000c1e1100 */
[----:B---3--:R-:W-:-:S05]  /*2b60*/  PRMT R13, R95, 0x8880, RZ ;  /* 0x000088805f0d7816 */ /* 0x008fca00000000ff */
[----:B------:R-:W-:-:S07]  /*2b70*/  IMAD R14, R13, R88, RZ ;  /* 0x000000580d0e7224 */ /* 0x000fce00078e02ff */
.L_x_79:
[----:B------:R-:W-:Y:S05]  /*2b80*/  BSYNC B1 ;  /* 0x0000000000017941 */ /* 0x000fea0003800000 */
.L_x_78:
[----:B---3--:R-:W-:Y:S01]  /*2b90*/  @!P5 IMAD R13, R48, R19, R14 ;  /* 0x00000013300dd224 */ /* 0x008fe200078e020e */
[----:B------:R-:W-:Y:S04]  /*2ba0*/  BSSY B1, `(.L_x_80) ;  /* 0x0000006000017945 */ /* 0x000fe80003800000 */
[----:B------:R3:W-:Y:S01]  /*2bb0*/  @!P5 STG.E.U8 desc[UR38][R4.64+0x30], R13 ;  /* 0x0000300d0400d986 */ /* 0x0007e2000c101126 */
[----:B------:R-:W-:Y:S05]  /*2bc0*/  @P2 BRA `(.L_x_81) ;  /* 0x00000000000c2947 */ /* 0x000fea0003800000 */
[----:B------:R-:W3:Y:S02]  /*2bd0*/  LDG.E.U8 R95, desc[UR38][R8.64+0x31] ;  /* 0x00003126085f7981 */ /* 0x000ee4000c1e1100 */
[----:B---3--:R-:W-:-:S05]  /*2be0*/  PRMT R13, R95, 0x8880, RZ ;  /* 0x000088805f0d7816 */ /* 0x008fca00000000ff */
[----:B------:R-:W-:-:S07]  /*2bf0*/  IMAD R14, R13, R88, RZ ;  /* 0x000000580d0e7224 */ /* 0x000fce00078e02ff */
.L_x_81:
[----:B------:R-:W-:Y:S05]  /*2c00*/  BSYNC B1 ;  /* 0x0000000000017941 */ /* 0x000fea0003800000 */
.L_x_80:
        /* <DEDUP_REMOVED lines=11> */
.L_x_83:
[----:B------:R-:W-:Y:S05]  /*2cc0*/  BSYNC B1 ;  /* 0x0000000000017941 */ /* 0x000fea0003800000 */
.L_x_82:
[----:B---3--:R-:W-:Y:S01]  /*2cd0*/  @!P4 IMAD R13, R50, R19, R14 ;  /* 0x00000013320dc224 */ /* 0x008fe200078e020e */
[----:B------:R-:W-:Y:S04]  /*2ce0*/  BSSY B1, `(.L_x_84) ;  /* 0x0000006000017945 */ /* 0x000fe80003800000 */
[----:B------:R3:W-:Y:S01]  /*2cf0*/  @!P4 STG.E.U8 desc[UR38][R6.64+0x30], R13 ;  /* 0x0000300d0600c986 */ /* 0x0007e2000c101126 */
[----:B------:R-:W-:Y:S05]  /*2d00*/  @P3 BRA `(.L_x_85) ;  /* 0x00000000000c3947 */ /* 0x000fea0003800000 */
[----:B------:R-:W3:Y:S02]  /*2d10*/  LDG.E.U8 R95, desc[UR38][R10.64+0x31] ;  /* 0x000031260a5f7981 */ /* 0x000ee4000c1e1100 */
[----:B---3--:R-:W-:-:S05]  /*2d20*/  PRMT R13, R95, 0x8880, RZ ;  /* 0x000088805f0d7816 */ /* 0x008fca00000000ff */
[----:B------:R-:W-:-:S07]  /*2d30*/  IMAD R14, R13, R88, RZ ;  /* 0x000000580d0e7224 */ /* 0x000fce00078e02ff */
.L_x_85:
[----:B------:R-:W-:Y:S05]  /*2d40*/  BSYNC B1 ;  /* 0x0000000000017941 */ /* 0x000fea0003800000 */
.L_x_84:
[----:B------:R-:W-:Y:S01]  /*2d50*/  @!P3 IMAD R51, R51, R19, R14 ;  /* 0x000000133333b224 */ /* 0x000fe200078e020e */
[----:B------:R-:W-:Y:S04]  /*2d60*/  BSSY B1, `(.L_x_86) ;  /* 0x0000006000017945 */ /* 0x000fe80003800000 */
[----:B------:R0:W-:Y:S01]  /*2d70*/  @!P3 STG.E.U8 desc[UR38][R6.64+0x31], R51 ;  /* 0x000031330600b986 */ /* 0x0001e2000c101126 */
[----:B------:R-:W-:Y:S05]  /*2d80*/  @P5 BRA `(.L_x_87) ;  /* 0x00000000000c5947 */ /* 0x000fea0003800000 */
[----:B------:R-:W3:Y:S02]  /*2d90*/  LDG.E.U8 R95, desc[UR38][R8.64+0x38] ;  /* 0x00003826085f7981 */ /* 0x000ee4000c1e1100 */
[----:B---3--:R-:W-:-:S05]  /*2da0*/  PRMT R13, R95, 0x8880, RZ ;  /* 0x000088805f0d7816 */ /* 0x008fca00000000ff */
[----:B------:R-:W-:-:S07]  /*2db0*/  IMAD R14, R13, R88, RZ ;  /* 0x000000580d0e7224 */ /* 0x000fce00078e02ff */
.L_x_87:
[----:B------:R-:W-:Y:S05]  /*2dc0*/  BSYNC B1 ;  /* 0x0000000000017941 */ /* 0x000fea0003800000 */
.L_x_86:
[----:B---3--:R-:W-:Y:S01]  /*2dd0*/  @!P5 IMAD R13, R52, R19, R14 ;  /* 0x00000013340dd224 */ /* 0x008fe200078e020e */
[----:B------:R-:W-:Y:S04]  /*2de0*/  BSSY B1, `(.L_x_88) ;  /* 0x0000006000017945 */ /* 0x000fe80003800000 */
[----:B------:R3:W-:Y:S01]  /*2df0*/  @!P5 STG.E.U8 desc[UR38][R4.64+0x38], R13 ;  /* 0x0000380d0400d986 */ /* 0x0007e2000c101126 */
[----:B------:R-:W-:Y:S05]  /*2e00*/  @P2 BRA `(.L_x_89) ;  /* 0x00000000000c2947 */ /* 0x000fea0003800000 */
[----:B------:R-:W3:Y:S02]  /*2e10*/  LDG.E.U8 R95, desc[UR38][R8.64+0x39] ;  /* 0x00003926085f7981 */ /* 0x000ee4000c1e1100 */
[----:B---3--:R-:W-:-:S05]  /*2e20*/  PRMT R13, R95, 0x8880, RZ ;  /* 0x000088805f0d7816 */ /* 0x008fca00000000ff */
[----:B------:R-:W-:-:S07]  /*2e30*/  IMAD R14, R13, R88, RZ ;  /* 0x000000580d0e7224 */ /* 0x000fce00078e02ff */
.L_x_89:
[----:B------:R-:W-:Y:S05]  /*2e40*/  BSYNC B1 ;  /* 0x0000000000017941 */ /* 0x000fea0003800000 */
.L_x_88:
        /* <DEDUP_REMOVED lines=11> */
.L_x_91:
[----:B------:R-:W-:Y:S05]  /*2f00*/  BSYNC B1 ;  /* 0x0000000000017941 */ /* 0x000fea0003800000 */
.L_x_90:
[----:B---3--:R-:W-:Y:S01]  /*2f10*/  @!P4 IMAD R13, R54, R19, R14 ;  /* 0x00000013360dc224 */ /* 0x008fe200078e020e */
[----:B------:R-:W-:Y:S04]  /*2f20*/  BSSY B1, `(.L_x_92) ;  /* 0x0000006000017945 */ /* 0x000fe80003800000 */
[----:B------:R3:W-:Y:S01]  /*2f30*/  @!P4 STG.E.U8 desc[UR38][R6.64+0x38], R13 ;  /* 0x0000380d0600c986 */ /* 0x0007e2000c101126 */
[----:B------:R-:W-:Y:S05]  /*2f40*/  @P3 BRA `(.L_x_93) ;  /* 0x00000000000c3947 */ /* 0x000fea0003800000 */
[----:B------:R-:W3:Y:S02]  /*2f50*/  LDG.E.U8 R95, desc[UR38][R10.64+0x39] ;  /* 0x000039260a5f7981 */ /* 0x000ee4000c1e1100 */
[----:B---3--:R-:W-:-:S05]  /*2f60*/  PRMT R13, R95, 0x8880, RZ ;  /* 0x000088805f0d7816 */ /* 0x008fca00000000ff */
[----:B------:R-:W-:-:S07]  /*2f70*/  IMAD R14, R13, R88, RZ ;  /* 0x000000580d0e7224 */ /* 0x000fce00078e02ff */
.L_x_93:
[----:B------:R-:W-:Y:S05]  /*2f80*/  BSYNC B1 ;  /* 0x0000000000017941 */ /* 0x000fea0003800000 */
.L_x_92:
[----:B------:R-:W-:Y:S01]  /*2f90*/  @!P3 IMAD R55, R55, R19, R14 ;  /* 0x000000133737b224 */ /* 0x000fe200078e020e */
[----:B------:R-:W-:Y:S04]  /*2fa0*/  BSSY B1, `(.L_x_94) ;  /* 0x0000006000017945 */ /* 0x000fe80003800000 */
[----:B------:R0:W-:Y:S01]  /*2fb0*/  @!P3 STG.E.U8 desc[UR38][R6.64+0x39], R55 ;  /* 0x000039370600b986 */ /* 0x0001e2000c101126 */
[----:B------:R-:W-:Y:S05]  /*2fc0*/  @P5 BRA `(.L_x_95) ;  /* 0x00000000000c5947 */ /* 0x000fea0003800000 */
[----:B------:R-:W3:Y:S02]  /*2fd0*/  LDG.E.U8 R95, desc[UR38][R8.64+0x40] ;  /* 0x00004026085f7981 */ /* 0x000ee4000c1e1100 */
[----:B---3--:R-:W-:-:S05]  /*2fe0*/  PRMT R13, R95, 0x8880, RZ ;  /* 0x000088805f0d7816 */ /* 0x008fca00000000ff */
[----:B------:R-:W-:-:S07]  /*2ff0*/  IMAD R14, R13, R88, RZ ;  /* 0x000000580d0e7224 */ /* 0x000fce00078e02ff */
.L_x_95:
[----:B------:R-:W-:Y:S05]  /*3000*/  BSYNC B1 ;  /* 0x0000000000017941 */ /* 0x000fea0003800000 */
.L_x_94:
[----:B---3--:R-:W-:Y:S01]  /*3010*/  @!P5 IMAD R13, R56, R19, R14 ;  /* 0x00000013380dd224 */ /* 0x008fe200078e020e */
[----:B------:R-:W-:Y:S04]  /*3020*/  BSSY B1, `(.L_x_96) ;  /* 0x0000006000017945 */ /* 0x000fe80003800000 */
[----:B------:R3:W-:Y:S01]  /*3030*/  @!P5 STG.E.U8 desc[UR38][R4.64+0x40], R13 ;  /* 0x0000400d0400d986 */ /* 0x0007e2000c101126 */
[----:B------:R-:W-:Y:S05]  /*3040*/  @P2 BRA `(.L_x_97) ;  /* 0x00000000000c2947 */ /* 0x000fea0003800000 */
[----:B------:R-:W3:Y:S02]  /*3050*/  LDG.E.U8 R95, desc[UR38][R8.64+0x41] ;  /* 0x00004126085f7981 */ /* 0x000ee4000c1e1100 */
[----:B---3--:R-:W-:-:S05]  /*3060*/  PRMT R13, R95, 0x8880, RZ ;  /* 0x000088805f0d7816 */ /* 0x008fca00000000ff */
[----:B------:R-:W-:-:S07]  /*3070*/  IMAD R14, R13, R88, RZ ;  /* 0x000000580d0e7224 */ /* 0x000fce00078e02ff */
.L_x_97:
[----:B------:R-:W-:Y:S05]  /*3080*/  BSYNC B1 ;  /* 0x0000000000017941 */ /* 0x000fea0003800000 */
.L_x_96:
        /* <DEDUP_REMOVED lines=11> */
.L_x_99:
[----:B------:R-:W-:Y:S05]  /*3140*/  BSYNC B1 ;  /* 0x0000000000017941 */ /* 0x000fea0003800000 */
.L_x_98:
[----:B---3--:R-:W-:Y:S01]  /*3150*/  @!P4 IMAD R13, R58, R19, R14 ;  /* 0x000000133a0dc224 */ /* 0x008fe200078e020e */
[----:B------:R-:W-:Y:S04]  /*3160*/  BSSY B1, `(.L_x_100) ;  /* 0x0000006000017945 */ /* 0x000fe80003800000 */
[----:B------:R3:W-:Y:S01]  /*3170*/  @!P4 STG.E.U8 desc[UR38][R6.64+0x40], R13 ;  /* 0x0000400d0600c986 */ /* 0x0007e2000c101126 */
[----:B------:R-:W-:Y:S05]  /*3180*/  @P3 BRA `(.L_x_101) ;  /* 0x00000000000c3947 */ /* 0x000fea0003800000 */
[----:B------:R-:W3:Y:S02]  /*3190*/  LDG.E.U8 R95, desc[UR38][R10.64+0x41] ;  /* 0x000041260a5f7981 */ /* 0x000ee4000c1e1100 */
[----:B---3--:R-:W-:-:S05]  /*31a0*/  PRMT R13, R95, 0x8880, RZ ;  /* 0x000088805f0d7816 */ /* 0x008fca00000000ff */
[----:B------:R-:W-:-:S07]  /*31b0*/  IMAD R14, R13, R88, RZ ;  /* 0x000000580d0e7224 */ /* 0x000fce00078e02ff */
.L_x_101:
[----:B------:R-:W-:Y:S05]  /*31c0*/  BSYNC B1 ;  /* 0x0000000000017941 */ /* 0x000fea0003800000 */
.L_x_100:
[----:B------:R-:W-:Y:S01]  /*31d0*/  @!P3 IMAD R59, R59, R19, R14 ;  /* 0x000000133b3bb224 */ /* 0x000fe200078e020e */
[----:B------:R-:W-:Y:S04]  /*31e0*/  BSSY B1, `(.L_x_102) ;  /* 0x0000006000017945 */ /* 0x000fe80003800000 */
[----:B------:R0:W-:Y:S01]  /*31f0*/  @!P3 STG.E.U8 desc[UR38][R6.64+0x41], R59 ;  /* 0x0000413b0600b986 */ /* 0x0001e2000c101126 */
[----:B------:R-:W-:Y:S05]  /*3200*/  @P5 BRA `(.L_x_103) ;  /* 0x00000000000c5947 */ /* 0x000fea0003800000 */
[----:B------:R-:W3:Y:S02]  /*3210*/  LDG.E.U8 R95, desc[UR38][R8.64+0x48] ;  /* 0x00004826085f7981 */ /* 0x000ee4000c1e1100 */
[----:B---3--:R-:W-:-:S05]  /*3220*/  PRMT R13, R95, 0x8880, RZ ;  /* 0x000088805f0d7816 */ /* 0x008fca00000000ff */
[----:B------:R-:W-:-:S07]  /*3230*/  IMAD R14, R13, R88, RZ ;  /* 0x000000580d0e7224 */ /* 0x000fce00078e02ff */
.L_x_103:
[----:B------:R-:W-:Y:S05]  /*3240*/  BSYNC B1 ;  /* 0x0000000000017941 */ /* 0x000fea0003800000 */
.L_x_102:
[----:B---3--:R-:W-:Y:S01]  /*3250*/  @!P5 IMAD R13, R60, R19, R14 ;  /* 0x000000133c0dd224 */ /* 0x008fe200078e020e */
[----:B------:R-:W-:Y:S04]  /*3260*/  BSSY B1, `(.L_x_104) ;  /* 0x0000006000017945 */ /* 0x000fe80003800000 */
[----:B------:R3:W-:Y:S01]  /*3270*/  @!P5 STG.E.U8 desc[UR38][R4.64+0x48], R13 ;  /* 0x0000480d0400d986 */ /* 0x0007e2000c101126 */
[----:B------:R-:W-:Y:S05]  /*3280*/  @P2 BRA `(.L_x_105) ;  /* 0x00000000000c2947 */ /* 0x000fea0003800000 */
[----:B------:R-:W3:Y:S02]  /*3290*/  LDG.E.U8 R95, desc[UR38][R8.64+0x49] ;  /* 0x00004926085f7981 */ /* 0x000ee4000c1e1100 */
[----:B---3--:R-:W-:-:S05]  /*32a0*/  PRMT R13, R95, 0x8880, RZ ;  /* 0x000088805f0d7816 */ /* 0x008fca00000000ff */
[----:B------:R-:W-:-:S07]  /*32b0*/  IMAD R14, R13, R88, RZ ;  /* 0x000000580d0e7224 */ /* 0x000fce00078e02ff */
.L_x_105:
[----:B------:R-:W-:Y:S05]  /*32c0*/  BSYNC B1 ;  /* 0x0000000000017941 */ /* 0x000fea0003800000 */
.L_x_104:
        /* <DEDUP_REMOVED lines=11> */
.L_x_107:
[----:B------:R-:W-:Y:S05]  /*3380*/  BSYNC B1 ;  /* 0x0000000000017941 */ /* 0x000fea0003800000 */
.L_x_106:
[----:B---3--:R-:W-:Y:S01]  /*3390*/  @!P4 IMAD R13, R62, R19, R14 ;  /* 0x000000133e0dc224 */ /* 0x008fe200078e020e */
[----:B------:R-:W-:Y:S04]  /*33a0*/  BSSY B1, `(.L_x_108) ;  /* 0x0000006000017945 */ /* 0x000fe80003800000 */
[----:B------:R3:W-:Y:S01]  /*33b0*/  @!P4 STG.E.U8 desc[UR38][R6.64+0x48], R13 ;  /* 0x0000480d0600c986 */ /* 0x0007e2000c101126 */
[----:B------:R-:W-:Y:S05]  /*33c0*/  @P3 BRA `(.L_x_109) ;  /* 0x00000000000c3947 */ /* 0x000fea0003800000 */
[----:B------:R-:W3:Y:S02]  /*33d0*/  LDG.E.U8 R95, desc[UR38][R10.64+0x49] ;  /* 0x000049260a5f7981 */ /* 0x000ee4000c1e1100 */
[----:B---3--:R-:W-:-:S05]  /*33e0*/  PRMT R13, R95, 0x8880, RZ ;  /* 0x000088805f0d7816 */ /* 0x008fca00000000ff */
[----:B------:R-:W-:-:S07]  /*33f0*/  IMAD R14, R13, R88, RZ ;  /* 0x000000580d0e7224 */ /* 0x000fce00078e02ff */
.L_x_109:
[----:B------:R-:W-:Y:S05]  /*3400*/  BSYNC B1 ;  /* 0x0000000000017941 */ /* 0x000fea0003800000 */
.L_x_108:
[----:B------:R-:W-:Y:S01]  /*3410*/  @!P3 IMAD R63, R63, R19, R14 ;  /* 0x000000133f3fb224 */ /* 0x000fe200078e020e */
[----:B------:R-:W-:Y:S04]  /*3420*/  BSSY B1, `(.L_x_110) ;  /* 0x0000006000017945 */ /* 0x000fe80003800000 */
[----:B------:R0:W-:Y:S01]  /*3430*/  @!P3 STG.E.U8 desc[UR38][R6.64+0x49], R63 ;  /* 0x0000493f0600b986 */ /* 0x0001e2000c101126 */
[----:B------:R-:W-:Y:S05]  /*3440*/  @P5 BRA `(.L_x_111) ;  /* 0x00000000000c5947 */ /* 0x000fea0003800000 */
[----:B------:R-:W3:Y:S02]  /*3450*/  LDG.E.U8 R95, desc[UR38][R8.64+0x50] ;  /* 0x00005026085f7981 */ /* 0x000ee4000c1e1100 */
[----:B---3--:R-:W-:-:S05]  /*3460*/  PRMT R13, R95, 0x8880, RZ ;  /* 0x000088805f0d7816 */ /* 0x008fca00000000ff */
[----:B------:R-:W-:-:S07]  /*3470*/  IMAD R14, R13, R88, RZ ;  /* 0x000000580d0e7224 */ /* 0x000fce00078e02ff */
.L_x_111:
[----:B------:R-:W-:Y:S05]  /*3480*/  BSYNC B1 ;  /* 0x0000000000017941 */ /* 0x000fea0003800000 */
.L_x_110:
[----:B---3--:R-:W-:Y:S01]  /*3490*/  @!P5 IMAD R13, R64, R19, R14 ;  /* 0x00000013400dd224 */ /* 0x008fe200078e020e */
[----:B------:R-:W-:Y:S04]  /*34a0*/  BSSY B1, `(.L_x_112) ;  /* 0x0000006000017945 */ /* 0x000fe80003800000 */
[----:B------:R3:W-:Y:S01]  /*34b0*/  @!P5 STG.E.U8 desc[UR38][R4.64+0x50], R13 ;  /* 0x0000500d0400d986 */ /* 0x0007e2000c101126 */
[----:B------:R-:W-:Y:S05]  /*34c0*/  @P2 BRA `(.L_x_113) ;  /* 0x00000000000c2947 */ /* 0x000fea0003800000 */
[----:B------:R-:W3:Y:S02]  /*34d0*/  LDG.E.U8 R95, desc[UR38][R8.64+0x51] ;  /* 0x00005126085f7981 */ /* 0x000ee4000c1e1100 */
[----:B---3--:R-:W-:-:S05]  /*34e0*/  PRMT R13, R95, 0x8880, RZ ;  /* 0x000088805f0d7816 */ /* 0x008fca00000000ff */
[----:B------:R-:W-:-:S07]  /*34f0*/  IMAD R14, R13, R88, RZ ;  /* 0x000000580d0e7224 */ /* 0x000fce00078e02ff */
.L_x_113:
[----:B------:R-:W-:Y:S05]  /*3500*/  BSYNC B1 ;  /* 0x0000000000017941 */ /* 0x000fea0003800000 */
.L_x_112:
        /* <DEDUP_REMOVED lines=11> */
.L_x_115:
[----:B------:R-:W-:Y:S05]  /*35c0*/  BSYNC B1 ;  /* 0x0000000000017941 */ /* 0x000fea0003800000 */
.L_x_114:
[----:B---3--:R-:W-:Y:S01]  /*35d0*/  @!P4 IMAD R13, R66, R19, R14 ;  /* 0x00000013420dc224 */ /* 0x008fe200078e020e */
[----:B------:R-:W-:Y:S04]  /*35e0*/  BSSY B1, `(.L_x_116) ;  /* 0x0000006000017945 */ /* 0x000fe80003800000 */
[----:B------:R3:W-:Y:S01]  /*35f0*/  @!P4 STG.E.U8 desc[UR38][R6.64+0x50], R13 ;  /* 0x0000500d0600c986 */ /* 0x0007e2000c101126 */
[----:B------:R-:W-:Y:S05]  /*3600*/  @P3 BRA `(.L_x_117) ;  /* 0x00000000000c3947 */ /* 0x000fea0003800000 */
[----:B------:R-:W3:Y:S02]  /*3610*/  LDG.E.U8 R95, desc[UR38][R10.64+0x51] ;  /* 0x000051260a5f7981 */ /* 0x000ee4000c1e1100 */
[----:B---3--:R-:W-:-:S05]  /*3620*/  PRMT R13, R95, 0x8880, RZ ;  /* 0x000088805f0d7816 */ /* 0x008fca00000000ff */
[----:B------:R-:W-:-:S07]  /*3630*/  IMAD R14, R13, R88, RZ ;  /* 0x000000580d0e7224 */ /* 0x000fce00078e02ff */
.L_x_117:
[----:B------:R-:W-:Y:S05]  /*3640*/  BSYNC B1 ;  /* 0x0000000000017941 */ /* 0x000fea0003800000 */
.L_x_116:
[----:B------:R-:W-:Y:S01]  /*3650*/  @!P3 IMAD R67, R67, R19, R14 ;  /* 0x000000134343b224 */ /* 0x000fe200078e020e */
[----:B------:R-:W-:Y:S04]  /*3660*/  BSSY B1, `(.L_x_118) ;  /* 0x0000006000017945 */ /* 0x000fe80003800000 */
[----:B------:R0:W-:Y:S01]  /*3670*/  @!P3 STG.E.U8 desc[UR38][R6.64+0x51], R67 ;  /* 0x000051430600b986 */ /* 0x0001e2000c101126 */
[----:B------:R-:W-:Y:S05]  /*3680*/  @P5 BRA `(.L_x_119) ;  /* 0x00000000000c5947 */ /* 0x000fea0003800000 */
[----:B------:R-:W3:Y:S02]  /*3690*/  LDG.E.U8 R95, desc[UR38][R8.64+0x58] ;  /* 0x00005826085f7981 */ /* 0x000ee4000c1e1100 */
[----:B---3--:R-:W-:-:S05]  /*36a0*/  PRMT R13, R95, 0x8880, RZ ;  /* 0x000088805f0d7816 */ /* 0x008fca00000000ff */
[----:B------:R-:W-:-:S07]  /*36b0*/  IMAD R14, R13, R88, RZ ;  /* 0x000000580d0e7224 */ /* 0x000fce00078e02ff */
.L_x_119:
[----:B------:R-:W-:Y:S05]  /*36c0*/  BSYNC B1 ;  /* 0x0000000000017941 */ /* 0x000fea0003800000 */
.L_x_118:
[----:B---3--:R-:W-:Y:S01]  /*36d0*/  @!P5 IMAD R13, R68, R19, R14 ;  /* 0x00000013440dd224 */ /* 0x008fe200078e020e */
[----:B------:R-:W-:Y:S04]  /*36e0*/  BSSY B1, `(.L_x_120) ;  /* 0x0000006000017945 */ /* 0x000fe80003800000 */
[----:B------:R3:W-:Y:S01]  /*36f0*/  @!P5 STG.E.U8 desc[UR38][R4.64+0x58], R13 ;  /* 0x0000580d0400d986 */ /* 0x0007e2000c101126 */
[----:B------:R-:W-:Y:S05]  /*3700*/  @P2 BRA `(.L_x_121) ;  /* 0x00000000000c2947 */ /* 0x000fea0003800000 */
[----:B------:R-:W3:Y:S02]  /*3710*/  LDG.E.U8 R95, desc[UR38][R8.64+0x59] ;  /* 0x00005926085f7981 */ /* 0x000ee4000c1e1100 */
[----:B---3--:R-:W-:-:S05]  /*3720*/  PRMT R13, R95, 0x8880, RZ ;  /* 0x000088805f0d7816 */ /* 0x008fca00000000ff */
[----:B------:R-:W-:-:S07]  /*3730*/  IMAD R14, R13, R88, RZ ;  /* 0x000000580d0e7224 */ /* 0x000fce00078e02ff */
.L_x_121:
[----:B------:R-:W-:Y:S05]  /*3740*/  BSYNC B1 ;  /* 0x0000000000017941 */ /* 0x000fea0003800000 */
.L_x_120:
        /* <DEDUP_REMOVED lines=11> */
.L_x_123:
[----:B------:R-:W-:Y:S05]  /*3800*/  BSYNC B1 ;  /* 0x0000000000017941 */ /* 0x000fea0003800000 */
.L_x_122:
[----:B---3--:R-:W-:Y:S01]  /*3810*/  @!P4 IMAD R13, R70, R19, R14 ;  /* 0x00000013460dc224 */ /* 0x008fe200078e020e */
[----:B------:R-:W-:Y:S04]  /*3820*/  BSSY B1, `(.L_x_124) ;  /* 0x0000006000017945 */ /* 0x000fe80003800000 */
[----:B------:R3:W-:Y:S01]  /*3830*/  @!P4 STG.E.U8 desc[UR38][R6.64+0x58], R13 ;  /* 0x0000580d0600c986 */ /* 0x0007e2000c101126 */
[----:B------:R-:W-:Y:S05]  /*3840*/  @P3 BRA `(.L_x_125) ;  /* 0x00000000000c3947 */ /* 0x000fea0003800000 */
[----:B------:R-:W3:Y:S02]  /*3850*/  LDG.E.U8 R95, desc[UR38][R10.64+0x59] ;  /* 0x000059260a5f7981 */ /* 0x000ee4000c1e1100 */
[----:B---3--:R-:W-:-:S05]  /*3860*/  PRMT R13, R95, 0x8880, RZ ;  /* 0x000088805f0d7816 */ /* 0x008fca00000000ff */
[----:B------:R-:W-:-:S07]  /*3870*/  IMAD R14, R13, R88, RZ ;  /* 0x000000580d0e7224 */ /* 0x000fce00078e02ff */
.L_x_125:
[----:B------:R-:W-:Y:S05]  /*3880*/  BSYNC B1 ;  /* 0x0000000000017941 */ /* 0x000fea0003800000 */
.L_x_124:
[----:B------:R-:W-:Y:S01]  /*3890*/  @!P3 IMAD R71, R71, R19, R14 ;  /* 0x000000134747b224 */ /* 0x000fe200078e020e */
[----:B------:R-:W-:Y:S04]  /*38a0*/  BSSY B1, `(.L_x_126) ;  /* 0x0000006000017945 */ /* 0x000fe80003800000 */
[----:B------:R0:W-:Y:S01]  /*38b0*/  @!P3 STG.E.U8 desc[UR38][R6.64+0x59], R71 ;  /* 0x000059470600b986 */ /* 0x0001e2000c101126 */
[----:B------:R-:W-:Y:S05]  /*38c0*/  @P5 BRA `(.L_x_127) ;  /* 0x00000000000c5947 */ /* 0x000fea0003800000 */
[----:B------:R-:W3:Y:S02]  /*38d0*/  LDG.E.U8 R95, desc[UR38][R8.64+0x60] ;  /* 0x00006026085f7981 */ /* 0x000ee4000c1e1100 */
[----:B---3--:R-:W-:-:S05]  /*38e0*/  PRMT R13, R95, 0x8880, RZ ;  /* 0x000088805f0d7816 */ /* 0x008fca00000000ff */
[----:B------:R-:W-:-:S07]  /*38f0*/  IMAD R14, R13, R88, RZ ;  /* 0x000000580d0e7224 */ /* 0x000fce00078e02ff */
.L_x_127:
[----:B------:R-:W-:Y:S05]  /*3900*/  BSYNC B1 ;  /* 0x0000000000017941 */ /* 0x000fea0003800000 */
.L_x_126:
[----:B---3--:R-:W-:Y:S01]  /*3910*/  @!P5 IMAD R13, R72, R19, R14 ;  /* 0x00000013480dd224 */ /* 0x008fe200078e020e */
[----:B------:R-:W-:Y:S04]  /*3920*/  BSSY B1, `(.L_x_128) ;  /* 0x0000006000017945 */ /* 0x000fe80003800000 */
[----:B------:R3:W-:Y:S01]  /*3930*/  @!P5 STG.E.U8 desc[UR38][R4.64+0x60], R13 ;  /* 0x0000600d0400d986 */ /* 0x0007e2000c101126 */
[----:B------:R-:W-:Y:S05]  /*3940*/  @P2 BRA `(.L_x_129) ;  /* 0x00000000000c2947 */ /* 0x000fea0003800000 */
[----:B------:R-:W3:Y:S02]  /*3950*/  LDG.E.U8 R95, desc[UR38][R8.64+0x61] ;  /* 0x00006126085f7981 */ /* 0x000ee4000c1e1100 */
[----:B---3--:R-:W-:-:S05]  /*3960*/  PRMT R13, R95, 0x8880, RZ ;  /* 0x000088805f0d7816 */ /* 0x008fca00000000ff */
[----:B------:R-:W-:-:S07]  /*3970*/  IMAD R14, R13, R88, RZ ;  /* 0x000000580d0e7224 */ /* 0x000fce00078e02ff */
.L_x_129:
[----:B------:R-:W-:Y:S05]  /*3980*/  BSYNC B1 ;  /* 0x0000000000017941 */ /* 0x000fea0003800000 */
.L_x_128:
        /* <DEDUP_REMOVED lines=11> */
.L_x_131:
[----:B------:R-:W-:Y:S05]  /*3a40*/  BSYNC B1 ;  /* 0x0000000000017941 */ /* 0x000fea0003800000 */
.L_x_130:
[----:B---3--:R-:W-:Y:S01]  /*3a50*/  @!P4 IMAD R13, R74, R19, R14 ;  /* 0x000000134a0dc224 */ /* 0x008fe200078e020e */
[----:B------:R-:W-:Y:S04]  /*3a60*/  BSSY B1, `(.L_x_132) ;  /* 0x0000006000017945 */ /* 0x000fe80003800000 */
[----:B------:R3:W-:Y:S01]  /*3a70*/  @!P4 STG.E.U8 desc[UR38][R6.64+0x60], R13 ;  /* 0x0000600d0600c986 */ /* 0x0007e2000c101126 */
[----:B------:R-:W-:Y:S05]  /*3a80*/  @P3 BRA `(.L_x_133) ;  /* 0x00000000000c3947 */ /* 0x000fea0003800000 */
[----:B------:R-:W3:Y:S02]  /*3a90*/  LDG.E.U8 R95, desc[UR38][R10.64+0x61] ;  /* 0x000061260a5f7981 */ /* 0x000ee4000c1e1100 */
[----:B---3--:R-:W-:-:S05]  /*3aa0*/  PRMT R13, R95, 0x8880, RZ ;  /* 0x000088805f0d7816 */ /* 0x008fca00000000ff */
[----:B------:R-:W-:-:S07]  /*3ab0*/  IMAD R14, R13, R88, RZ ;  /* 0x000000580d0e7224 */ /* 0x000fce00078e02ff */
.L_x_133:
[----:B------:R-:W-:Y:S05]  /*3ac0*/  BSYNC B1 ;  /* 0x0000000000017941 */ /* 0x000fea0003800000 */
.L_x_132:
[----:B------:R-:W-:Y:S01]  /*3ad0*/  @!P3 IMAD R75, R75, R19, R14 ;  /* 0x000000134b4bb224 */ /* 0x000fe200078e020e */
[----:B------:R-:W-:Y:S04]  /*3ae0*/  BSSY B1, `(.L_x_134) ;  /* 0x0000006000017945 */ /* 0x000fe80003800000 */
[----:B------:R0:W-:Y:S01]  /*3af0*/  @!P3 STG.E.U8 desc[UR38][R6.64+0x61], R75 ;  /* 0x0000614b0600b986 */ /* 0x0001e2000c101126 */
[----:B------:R-:W-:Y:S05]  /*3b00*/  @P5 BRA `(.L_x_135) ;  /* 0x00000000000c5947 */ /* 0x000fea0003800000 */
[----:B------:R-:W3:Y:S02]  /*3b10*/  LDG.E.U8 R95, desc[UR38][R8.64+0x68] ;  /* 0x00006826085f7981 */ /* 0x000ee4000c1e1100 */
[----:B---3--:R-:W-:-:S05]  /*3b20*/  PRMT R13, R95, 0x8880, RZ ;  /* 0x000088805f0d7816 */ /* 0x008fca00000000ff */
[----:B------:R-:W-:-:S07]  /*3b30*/  IMAD R14, R13, R88, RZ ;  /* 0x000000580d0e7224 */ /* 0x000fce00078e02ff */
.L_x_135:
[----:B------:R-:W-:Y:S05]  /*3b40*/  BSYNC B1 ;  /* 0x0000000000017941 */ /* 0x000fea0003800000 */
.L_x_134:
[----:B---3--:R-:W-:Y:S01]  /*3b50*/  @!P5 IMAD R13, R76, R19, R14 ;  /* 0x000000134c0dd224 */ /* 0x008fe200078e020e */
[----:B------:R-:W-:Y:S04]  /*3b60*/  BSSY B1, `(.L_x_136) ;  /* 0x0000006000017945 */ /* 0x000fe80003800000 */
[----:B------:R3:W-:Y:S01]  /*3b70*/  @!P5 STG.E.U8 desc[UR38][R4.64+0x68], R13 ;  /* 0x0000680d0400d986 */ /* 0x0007e2000c101126 */
[----:B------:R-:W-:Y:S05]  /*3b80*/  @P2 BRA `(.L_x_137) ;  /* 0x00000000000c2947 */ /* 0x000fea0003800000 */
[----:B------:R-:W3:Y:S02]  /*3b90*/  LDG.E.U8 R95, desc[UR38][R8.64+0x69] ;  /* 0x00006926085f7981 */ /* 0x000ee4000c1e1100 */
[----:B---3--:R-:W-:-:S05]  /*3ba0*/  PRMT R13, R95, 0x8880, RZ ;  /* 0x000088805f0d7816 */ /* 0x008fca00000000ff */
[----:B------:R-:W-:-:S07]  /*3bb0*/  IMAD R14, R13, R88, RZ ;  /* 0x000000580d0e7224 */ /* 0x000fce00078e02ff */
.L_x_137:
[----:B------:R-:W-:Y:S05]  /*3bc0*/  BSYNC B1 ;  /* 0x0000000000017941 */ /* 0x000fea0003800000 */
.L_x_136:
        /* <DEDUP_REMOVED lines=11> */
.L_x_139:
[----:B------:R-:W-:Y:S05]  /*3c80*/  BSYNC B1 ;  /* 0x0000000000017941 */ /* 0x000fea0003800000 */
.L_x_138:
[----:B---3--:R-:W-:Y:S01]  /*3c90*/  @!P4 IMAD R13, R78, R19, R14 ;  /* 0x000000134e0dc224 */ /* 0x008fe200078e020e */
[----:B------:R-:W-:Y:S04]  /*3ca0*/  BSSY B1, `(.L_x_140) ;  /* 0x0000006000017945 */ /* 0x000fe80003800000 */
[----:B------:R3:W-:Y:S01]  /*3cb0*/  @!P4 STG.E.U8 desc[UR38][R6.64+0x68], R13 ;  /* 0x0000680d0600c986 */ /* 0x0007e2000c101126 */
[----:B------:R-:W-:Y:S05]  /*3cc0*/  @P3 BRA `(.L_x_141) ;  /* 0x00000000000c3947 */ /* 0x000fea0003800000 */
[----:B------:R-:W3:Y:S02]  /*3cd0*/  LDG.E.U8 R95, desc[UR38][R10.64+0x69] ;  /* 0x000069260a5f7981 */ /* 0x000ee4000c1e1100 */
[----:B---3--:R-:W-:-:S05]  /*3ce0*/  PRMT R13, R95, 0x8880, RZ ;  /* 0x000088805f0d7816 */ /* 0x008fca00000000ff */
[----:B------:R-:W-:-:S07]  /*3cf0*/  IMAD R14, R13, R88, RZ ;  /* 0x000000580d0e7224 */ /* 0x000fce00078e02ff */
.L_x_141:
[----:B------:R-:W-:Y:S05]  /*3d00*/  BSYNC B1 ;  /* 0x0000000000017941 */ /* 0x000fea0003800000 */
.L_x_140:
[----:B------:R-:W-:Y:S01]  /*3d10*/  @!P3 IMAD R79, R79, R19, R14 ;  /* 0x000000134f4fb224 */ /* 0x000fe200078e020e */
[----:B------:R-:W-:Y:S04]  /*3d20*/  BSSY B1, `(.L_x_142) ;  /* 0x0000006000017945 */ /* 0x000fe80003800000 */
[----:B------:R0:W-:Y:S01]  /*3d30*/  @!P3 STG.E.U8 desc[UR38][R6.64+0x69], R79 ;  /* 0x0000694f0600b986 */ /* 0x0001e2000c101126 */
[----:B------:R-:W-:Y:S05]  /*3d40*/  @P5 BRA `(.L_x_143) ;  /* 0x00000000000c5947 */ /* 0x000fea0003800000 */
[----:B------:R-:W3:Y:S02]  /*3d50*/  LDG.E.U8 R95, desc[UR38][R8.64+0x70] ;  /* 0x00007026085f7981 */ /* 0x000ee4000c1e1100 */
[----:B---3--:R-:W-:-:S05]  /*3d60*/  PRMT R13, R95, 0x8880, RZ ;  /* 0x000088805f0d7816 */ /* 0x008fca00000000ff */
[----:B------:R-:W-:-:S07]  /*3d70*/  IMAD R14, R13, R88, RZ ;  /* 0x000000580d0e7224 */ /* 0x000fce00078e02ff */
.L_x_143:
[----:B------:R-:W-:Y:S05]  /*3d80*/  BSYNC B1 ;  /* 0x0000000000017941 */ /* 0x000fea0003800000 */
.L_x_142:
[----:B---3--:R-:W-:Y:S01]  /*3d90*/  @!P5 IMAD R13, R80, R19, R14 ;  /* 0x00000013500dd224 */ /* 0x008fe200078e020e */
[----:B------:R-:W-:Y:S04]  /*3da0*/  BSSY B1, `(.L_x_144) ;  /* 0x0000006000017945 */ /* 0x000fe80003800000 */
[----:B------:R3:W-:Y:S01]  /*3db0*/  @!P5 STG.E.U8 desc[UR38][R4.64+0x70], R13 ;  /* 0x0000700d0400d986 */ /* 0x0007e2000c101126 */
[----:B------:R-:W-:Y:S05]  /*3dc0*/  @P2 BRA `(.L_x_145) ;  /* 0x00000000000c2947 */ /* 0x000fea0003800000 */
[----:B------:R-:W3:Y:S02]  /*3dd0*/  LDG.E.U8 R95, desc[UR38][R8.64+0x71] ;  /* 0x00007126085f7981 */ /* 0x000ee4000c1e1100 */
[----:B---3--:R-:W-:-:S05]  /*3de0*/  PRMT R13, R95, 0x8880, RZ ;  /* 0x000088805f0d7816 */ /* 0x008fca00000000ff */
[----:B------:R-:W-:-:S07]  /*3df0*/  IMAD R14, R13, R88, RZ ;  /* 0x000000580d0e7224 */ /* 0x000fce00078e02ff */
.L_x_145:
[----:B------:R-:W-:Y:S05]  /*3e00*/  BSYNC B1 ;  /* 0x0000000000017941 */ /* 0x000fea0003800000 */
.L_x_144:
[----:B------:R-:W-:Y:S01]  /*3e10*/  ISETP.LT.OR P4, PT, R3, 0x71, !P0 ;  /* 0x000000710300780c */ /* 0x000fe20004781670 */
[----:B------:R-:W-:Y:S01]  /*3e20*/  @!P2 IMAD R81, R81, R19, R14 ;  /* 0x000000135151a224 */ /* 0x000fe200078e020e */
[----:B------:R-:W-:Y:S01]  /*3e30*/  BSSY B1, `(.L_x_146) ;  /* 0x000000a000017945 */ /* 0x000fe20003800000 */
[C---:B------:R-:W-:Y:S02]  /*3e40*/  ISETP.LT.OR P3, PT, R3.reuse, 0x72, !P0 ;  /* 0x000000720300780c */ /* 0x040fe40004761670 */
        /* <DEDUP_REMOVED lines=8> */
.L_x_147:
[----:B------:R-:W-:Y:S05]  /*3ed0*/  BSYNC B1 ;  /* 0x0000000000017941 */ /* 0x000fea0003800000 */
.L_x_146:
[----:B---3--:R-:W-:Y:S01]  /*3ee0*/  @!P4 IMAD R13, R82, R19, R14 ;  /* 0x00000013520dc224 */ /* 0x008fe200078e020e */
[----:B------:R-:W-:Y:S04]  /*3ef0*/  BSSY B1, `(.L_x_148) ;  /* 0x0000006000017945 */ /* 0x000fe80003800000 */
[----:B------:R3:W-:Y:S01]  /*3f00*/  @!P4 STG.E.U8 desc[UR38][R6.64+0x70], R13 ;  /* 0x0000700d0600c986 */ /* 0x0007e2000c101126 */
[----:B------:R-:W-:Y:S05]  /*3f10*/  @P3 BRA `(.L_x_149) ;  /* 0x00000000000c3947 */ /* 0x000fea0003800000 */
[----:B------:R-:W3:Y:S02]  /*3f20*/  LDG.E.U8 R95, desc[UR38][R10.64+0x71] ;  /* 0x000071260a5f7981 */ /* 0x000ee4000c1e1100 */
[----:B---3--:R-:W-:-:S05]  /*3f30*/  PRMT R13, R95, 0x8880, RZ ;  /* 0x000088805f0d7816 */ /* 0x008fca00000000ff */
[----:B------:R-:W-:-:S07]  /*3f40*/  IMAD R14, R13, R88, RZ ;  /* 0x000000580d0e7224 */ /* 0x000fce00078e02ff */
.L_x_149:
[----:B------:R-:W-:Y:S05]  /*3f50*/  BSYNC B1 ;  /* 0x0000000000017941 */ /* 0x000fea0003800000 */
.L_x_148:
[----:B------:R-:W-:Y:S01]  /*3f60*/  @!P3 IMAD R83, R83, R19, R14 ;  /* 0x000000135353b224 */ /* 0x000fe200078e020e */
[----:B------:R-:W-:Y:S04]  /*3f70*/  BSSY B1, `(.L_x_150) ;  /* 0x0000006000017945 */ /* 0x000fe80003800000 */
[----:B------:R0:W-:Y:S01]  /*3f80*/  @!P3 STG.E.U8 desc[UR38][R6.64+0x71], R83 ;  /* 0x000071530600b986 */ /* 0x0001e2000c101126 */
[----:B------:R-:W-:Y:S05]  /*3f90*/  @P2 BRA `(.L_x_151) ;  /* 0x00000000000c2947 */ /* 0x000fea0003800000 */
[----:B------:R-:W3:Y:S02]  /*3fa0*/  LDG.E.U8 R95, desc[UR38][R8.64+0x78] ;  /* 0x00007826085f7981 */ /* 0x000ee4000c1e1100 */
[----:B---3--:R-:W-:-:S05]  /*3fb0*/  PRMT R13, R95, 0x8880, RZ ;  /* 0x000088805f0d7816 */ /* 0x008fca00000000ff */
[----:B------:R-:W-:-:S07]  /*3fc0*/  IMAD R14, R13, R88, RZ ;  /* 0x000000580d0e7224 */ /* 0x000fce00078e02ff */
.L_x_151:
[----:B------:R-:W-:Y:S05]  /*3fd0*/  BSYNC B1 ;  /* 0x0000000000017941 */ /* 0x000fea0003800000 */
.L_x_150:
[----:B---3--:R-:W-:Y:S01]  /*3fe0*/  @!P2 IMAD R13, R84, R19, R14 ;  /* 0x00000013540da224 */ /* 0x008fe200078e020e */
[----:B------:R-:W-:Y:S04]  /*3ff0*/  BSSY B1, `(.L_x_152) ;  /* 0x0000006000017945 */ /* 0x000fe80003800000 */
[----:B------:R3:W-:Y:S01]  /*4000*/  @!P2 STG.E.U8 desc[UR38][R4.64+0x78], R13 ;  /* 0x0000780d0400a986 */ /* 0x0007e2000c101126 */
[----:B------:R-:W-:Y:S05]  /*4010*/  @P1 BRA `(.L_x_153) ;  /* 0x00000000000c1947 */ /* 0x000fea0003800000 */
[----:B------:R-:W3:Y:S02]  /*4020*/  LDG.E.U8 R95, desc[UR38][R8.64+0x79] ;  /* 0x00007926085f7981 */ /* 0x000ee4000c1e1100 */
[----:B---3--:R-:W-:-:S05]  /*4030*/  PRMT R13, R95, 0x8880, RZ ;  /* 0x000088805f0d7816 */ /* 0x008fca00000000ff */
[----:B------:R-:W-:-:S07]  /*4040*/  IMAD R14, R13, R88, RZ ;  /* 0x000000580d0e7224 */ /* 0x000fce00078e02ff */
.L_x_153:
[----:B------:R-:W-:Y:S05]  /*4050*/  BSYNC B1 ;  /* 0x0000000000017941 */ /* 0x000fea0003800000 */
.L_x_152:
[----:B------:R-:W-:Y:S01]  /*4060*/  @!P1 IMAD R85, R85, R19, R14 ;  /* 0x0000001355559224 */ /* 0x000fe200078e020e */
[----:B------:R-:W-:Y:S04]  /*4070*/  BSSY B1, `(.L_x_154) ;  /* 0x0000006000017945 */ /* 0x000fe80003800000 */
[----:B------:R0:W-:Y:S01]  /*4080*/  @!P1 STG.E.U8 desc[UR38][R4.64+0x79], R85 ;  /* 0x0000795504009986 */ /* 0x0001e2000c101126 */
[----:B------:R-:W-:Y:S05]  /*4090*/  @P5 BRA `(.L_x_155) ;  /* 0x00000000000c5947 */ /* 0x000fea0003800000 */
[----:B------:R-:W0:Y:S02]  /*40a0*/  LDG.E.U8 R95, desc[UR38][R10.64+0x78] ;  /* 0x000078260a5f7981 */ /* 0x000e24000c1e1100 */
[----:B0123--:R-:W-:-:S05]  /*40b0*/  PRMT R5, R95, 0x8880, RZ ;  /* 0x000088805f057816 */ /* 0x00ffca00000000ff */
[----:B------:R-:W-:-:S07]  /*40c0*/  IMAD R14, R5, R88, RZ ;  /* 0x00000058050e7224 */ /* 0x000fce00078e02ff */
.L_x_155:
[----:B------:R-:W-:Y:S05]  /*40d0*/  BSYNC B1 ;  /* 0x0000000000017941 */ /* 0x000fea0003800000 */
.L_x_154:
[----:B0123--:R-:W-:Y:S01]  /*40e0*/  @!P5 IMAD R5, R86, R19, R14 ;  /* 0x000000135605d224 */ /* 0x00ffe200078e020e */
[----:B------:R-:W-:Y:S01]  /*40f0*/  ISETP.LT.OR P0, PT, R3, 0x7a, !P0 ;  /* 0x0000007a0300780c */ /* 0x000fe20004701670 */
[----:B------:R-:W-:Y:S03]  /*4100*/  BSSY B1, `(.L_x_156) ;  /* 0x0000006000017945 */ /* 0x000fe60003800000 */
[----:B------:R0:W-:Y:S09]  /*4110*/  @!P5 STG.E.U8 desc[UR38][R6.64+0x78], R5 ;  /* 0x000078050600d986 */ /* 0x0001f2000c101126 */
[----:B------:R-:W-:Y:S05]  /*4120*/  @P0 BRA `(.L_x_157) ;  /* 0x00000000000c0947 */ /* 0x000fea0003800000 */
[----:B------:R-:W2:Y:S02]  /*4130*/  LDG.E.U8 R95, desc[UR38][R10.64+0x79] ;  /* 0x000079260a5f7981 */ /* 0x000ea4000c1e1100 */
[----:B--2---:R-:W-:-:S05]  /*4140*/  PRMT R3, R95, 0x8880, RZ ;  /* 0x000088805f037816 */ /* 0x004fca00000000ff */
[----:B------:R-:W-:-:S07]  /*4150*/  IMAD R14, R3, R88, RZ ;  /* 0x00000058030e7224 */ /* 0x000fce00078e02ff */
.L_x_157:
[----:B------:R-:W-:Y:S05]  /*4160*/  BSYNC B1 ;  /* 0x0000000000017941 */ /* 0x000fea0003800000 */
.L_x_156:
[----:B------:R-:W-:Y:S01]  /*4170*/  IMAD R87, R87, R19, R14 ;  /* 0x0000001357577224 */ /* 0x000fe200078e020e */
[----:B------:R-:W-:Y:S06]  /*4180*/  @P0 BRA `(.L_x_158) ;  /* 0x0000000c00100947 */ /* 0x000fec0003800000 */
[----:B------:R1:W-:Y:S01]  /*4190*/  STG.E.U8 desc[UR38][R6.64+0x79], R87 ;  /* 0x0000795706007986 */ /* 0x0003e2000c101126 */
[----:B------:R-:W-:Y:S05]  /*41a0*/  BRA `(.L_x_158) ;  /* 0x0000000c00087947 */ /* 0x000fea0003800000 */
.L_x_29:
[C---:B------:R-:W-:Y:S02]  /*41b0*/  ISETP.GE.AND P1, PT, R102.reuse, 0x1, PT ;  /* 0x000000016600780c */ /* 0x040fe40003f26270 */
[----:B------:R-:W-:Y:S02]  /*41c0*/  ISETP.GE.AND P0, PT, R102, 0x9, PT ;  /* 0x000000096600780c */ /* 0x000fe40003f06270 */
[C---:B------:R-:W-:Y:S02]  /*41d0*/  ISETP.LT.OR P4, PT, R3.reuse, 0x1, !P1 ;  /* 0x000000010300780c */ /* 0x040fe40004f81670 */
[C---:B------:R-:W-:Y:S02]  /*41e0*/  ISETP.LT.OR P3, PT, R3.reuse, 0x2, !P1 ;  /* 0x000000020300780c */ /* 0x040fe40004f61670 */
[C---:B------:R-:W-:Y:S02]  /*41f0*/  ISETP.LT.OR P2, PT, R3.reuse, 0x1, !P0 ;  /* 0x000000010300780c */ /* 0x040fe40004741670 */
[----:B------:R-:W-:-:S07]  /*4200*/  ISETP.LT.OR P5, PT, R3, 0x2, !P0 ;  /* 0x000000020300780c */ /* 0x000fce00047a1670 */
[-C--:B------:R-:W-:Y:S02]  /*4210*/  @!P4 IMAD R9, R24, R19.reuse, RZ ;  /* 0x000000131809c224 */ /* 0x080fe400078e02ff */
[-C--:B------:R-:W-:Y:S02]  /*4220*/  @!P3 IMAD R25, R25, R19.reuse, RZ ;  /* 0x000000131919b224 */ /* 0x080fe400078e02ff */
[-C--:B------:R-:W-:Y:S01]  /*4230*/  @!P2 IMAD R11, R26, R19.reuse, RZ ;  /* 0x000000131a0ba224 */ /* 0x080fe200078e02ff */
[----:B------:R0:W-:Y:S01]  /*4240*/  @!P4 STG.E.U8 desc[UR38][R4.64], R9 ;  /* 0x000000090400c986 */ /* 0x0001e2000c101126 */
[----:B------:R-:W-:Y:S01]  /*4250*/  ISETP.LT.OR P4, PT, R3, 0x9, !P1 ;  /* 0x000000090300780c */ /* 0x000fe20004f81670 */
[----:B------:R-:W-:Y:S02]  /*4260*/  @!P5 IMAD R27, R27, R19, RZ ;  /* 0x000000131b1bd224 */ /* 0x000fe400078e02ff */
[----:B------:R-:W-:Y:S01]  /*4270*/  @!P3 STG.E.U8 desc[UR38][R4.64+0x1], R25 ;  /* 0x000001190400b986 */ /* 0x000fe2000c101126 */
[----:B------:R-:W-:-:S03]  /*4280*/  ISETP.LT.OR P3, PT, R3, 0xa, !P1 ;  /* 0x0000000a0300780c */ /* 0x000fc60004f61670 */
[----:B------:R1:W-:Y:S01]  /*4290*/  @!P2 STG.E.U8 desc[UR38][R6.64], R11 ;  /* 0x0000000b0600a986 */ /* 0x0003e2000c101126 */
[----:B------:R-:W-:-:S03]  /*42a0*/  ISETP.LT.OR P2, PT, R3, 0x9, !P0 ;  /* 0x000000090300780c */ /* 0x000fc60004741670 */
[----:B------:R-:W-:Y:S01]  /*42b0*/  @!P5 STG.E.U8 desc[UR38][R6.64+0x1], R27 ;  /* 0x0000011b0600d986 */ /* 0x000fe2000c101126 */
[----:B------:R-:W-:Y:S01]  /*42c0*/  ISETP.LT.OR P5, PT, R3, 0xa, !P0 ;  /* 0x0000000a0300780c */ /* 0x000fe200047a1670 */
[----:B------:R-:W-:-:S04]  /*42d0*/  @!P4 IMAD R13, R28, R19, RZ ;  /* 0x000000131c0dc224 */ /* 0x000fc800078e02ff */
[-C--:B------:R-:W-:Y:S01]  /*42e0*/  @!P3 IMAD R29, R29, R19.reuse, RZ ;  /* 0x000000131d1db224 */ /* 0x080fe200078e02ff */
[----:B------:R-:W-:Y:S01]  /*42f0*/  @!P4 STG.E.U8 desc[UR38][R4.64+0x8], R13 ;  /* 0x0000080d0400c986 */ /* 0x000fe2000c101126 */
[C---:B------:R-:W-:Y:S02]  /*4300*/  ISETP.LT.OR P4, PT, R3.reuse, 0x11, !P1 ;  /* 0x000000110300780c */ /* 0x040fe40004f81670 */
[-C--:B0-----:R-:W-:Y:S01]  /*4310*/  @!P2 IMAD R9, R30, R19.reuse, RZ ;  /* 0x000000131e09a224 */ /* 0x081fe200078e02ff */
[----:B------:R-:W-:Y:S01]  /*4320*/  @!P3 STG.E.U8 desc[UR38][R4.64+0x9], R29 ;  /* 0x0000091d0400b986 */ /* 0x000fe2000c101126 */
[----:B------:R-:W-:Y:S02]  /*4330*/  ISETP.LT.OR P3, PT, R3, 0x12, !P1 ;  /* 0x000000120300780c */ /* 0x000fe40004f61670 */
[----:B------:R-:W-:Y:S01]  /*4340*/  @!P5 IMAD R31, R31, R19, RZ ;  /* 0x000000131f1fd224 */ /* 0x000fe200078e02ff */
[----:B------:R0:W-:Y:S01]  /*4350*/  @!P2 STG.E.U8 desc[UR38][R6.64+0x8], R9 ;  /* 0x000008090600a986 */ /* 0x0001e2000c101126 */
[----:B------:R-:W-:-:S03]  /*4360*/  ISETP.LT.OR P2, PT, R3, 0x11, !P0 ;  /* 0x000000110300780c */ /* 0x000fc60004741670 */
[----:B------:R-:W-:Y:S01]  /*4370*/  @!P5 STG.E.U8 desc[UR38][R6.64+0x9], R31 ;  /* 0x0000091f0600d986 */ /* 0x000fe2000c101126 */
[----:B------:R-:W-:Y:S01]  /*4380*/  ISETP.LT.OR P5, PT, R3, 0x12, !P0 ;  /* 0x000000120300780c */ /* 0x000fe200047a1670 */
[----:B-1----:R-:W-:-:S04]  /*4390*/  @!P4 IMAD R11, R32, R19, RZ ;  /* 0x00000013200bc224 */ /* 0x002fc800078e02ff */
        /* <DEDUP_REMOVED lines=109> */
[----:B------:R1:W-:Y:S01]  /*4a70*/  @!P4 STG.E.U8 desc[UR38][R4.64+0x58], R13 ;  /* 0x0000580d0400c986 */ /* 0x0003e2000c101126 */
        /* <DEDUP_REMOVED lines=13> */
[-C--:B-1----:R-:W-:Y:S01]  /*4b50*/  @!P2 IMAD R13, R74, R19.reuse, RZ ;  /* 0x000000134a0da224 */ /* 0x082fe200078e02ff */
[----:B------:R-:W-:Y:S01]  /*4b60*/  @!P3 STG.E.U8 desc[UR38][R4.64+0x61], R73 ;  /* 0x000061490400b986 */ /* 0x000fe2000c101126 */
[----:B------:R-:W-:Y:S02]  /*4b70*/  ISETP.LT.OR P3, PT, R3, 0x6a, !P1 ;  /* 0x0000006a0300780c */ /* 0x000fe40004f61670 */
[----:B------:R-:W-:Y:S01]  /*4b80*/  @!P5 IMAD R75, R75, R19, RZ ;  /* 0x000000134b4bd224 */ /* 0x000fe200078e02ff */
[----:B------:R1:W-:Y:S01]  /*4b90*/  @!P2 STG.E.U8 desc[UR38][R6.64+0x60], R13 ;  /* 0x0000600d0600a986 */ /* 0x0003e2000c101126 */
[----:B------:R-:W-:-:S03]  /*4ba0*/  ISETP.LT.OR P2, PT, R3, 0x69, !P0 ;  /* 0x000000690300780c */ /* 0x000fc60004741670 */
[----:B------:R-:W-:Y:S01]  /*4bb0*/  @!P5 STG.E.U8 desc[UR38][R6.64+0x61], R75 ;  /* 0x0000614b0600d986 */ /* 0x000fe2000c101126 */
[----:B------:R-:W-:Y:S01]  /*4bc0*/  ISETP.LT.OR P5, PT, R3, 0x6a, !P0 ;  /* 0x0000006a0300780c */ /* 0x000fe200047a1670 */
[----:B0-----:R-:W-:-:S04]  /*4bd0*/  @!P4 IMAD R9, R76, R19, RZ ;  /* 0x000000134c09c224 */ /* 0x001fc800078e02ff */
[-C--:B------:R-:W-:Y:S01]  /*4be0*/  @!P3 IMAD R77, R77, R19.reuse, RZ ;  /* 0x000000134d4db224 */ /* 0x080fe200078e02ff */
[----:B------:R-:W-:Y:S01]  /*4bf0*/  @!P4 STG.E.U8 desc[UR38][R4.64+0x68], R9 ;  /* 0x000068090400c986 */ /* 0x000fe2000c101126 */
[C---:B------:R-:W-:Y:S02]  /*4c00*/  ISETP.LT.OR P4, PT, R3.reuse, 0x72, !P1 ;  /* 0x000000720300780c */ /* 0x040fe40004f81670 */
[-C--:B--2---:R-:W-:Y:S01]  /*4c10*/  @!P2 IMAD R11, R78, R19.reuse, RZ ;  /* 0x000000134e0ba224 */ /* 0x084fe200078e02ff */
[----:B------:R-:W-:Y:S01]  /*4c20*/  @!P3 STG.E.U8 desc[UR38][R4.64+0x69], R77 ;  /* 0x0000694d0400b986 */ /* 0x000fe2000c101126 */
[----:B------:R-:W-:Y:S02]  /*4c30*/  ISETP.LT.OR P3, PT, R3, 0x71, !P1 ;  /* 0x000000710300780c */ /* 0x000fe40004f61670 */
[----:B------:R-:W-:Y:S01]  /*4c40*/  @!P5 IMAD R79, R79, R19, RZ ;  /* 0x000000134f4fd224 */ /* 0x000fe200078e02ff */
[----:B------:R0:W-:Y:S01]  /*4c50*/  @!P2 STG.E.U8 desc[UR38][R6.64+0x68], R11 ;  /* 0x0000680b0600a986 */ /* 0x0001e2000c101126 */
[----:B------:R-:W-:-:S03]  /*4c60*/  ISETP.LT.OR P2, PT, R3, 0x71, !P0 ;  /* 0x000000710300780c */ /* 0x000fc60004741670 */
[----:B------:R2:W-:Y:S01]  /*4c70*/  @!P5 STG.E.U8 desc[UR38][R6.64+0x69], R79 ;  /* 0x0000694f0600d986 */ /* 0x0005e2000c101126 */
[----:B------:R-:W-:Y:S01]  /*4c80*/  ISETP.LT.OR P5, PT, R3, 0x79, !P0 ;  /* 0x000000790300780c */ /* 0x000fe200047a1670 */
[----:B------:R-:W-:-:S04]  /*4c90*/  @!P4 IMAD R81, R81, R19, RZ ;  /* 0x000000135151c224 */ /* 0x000fc800078e02ff */
[-C--:B-1----:R-:W-:Y:S01]  /*4ca0*/  @!P3 IMAD R13, R80, R19.reuse, RZ ;  /* 0x00000013500db224 */ /* 0x082fe200078e02ff */
[----:B------:R2:W-:Y:S01]  /*4cb0*/  @!P4 STG.E.U8 desc[UR38][R4.64+0x71], R81 ;  /* 0x000071510400c986 */ /* 0x0005e2000c101126 */
[C---:B------:R-:W-:Y:S02]  /*4cc0*/  ISETP.LT.OR P4, PT, R3.reuse, 0x72, !P0 ;  /* 0x000000720300780c */ /* 0x040fe40004781670 */
[C---:B------:R-:W-:Y:S01]  /*4cd0*/  ISETP.LT.OR P0, PT, R3.reuse, 0x7a, !P0 ;  /* 0x0000007a0300780c */ /* 0x040fe20004701670 */
[----:B------:R2:W-:Y:S01]  /*4ce0*/  @!P3 STG.E.U8 desc[UR38][R4.64+0x70], R13 ;  /* 0x0000700d0400b986 */ /* 0x0005e2000c101126 */
[C---:B------:R-:W-:Y:S02]  /*4cf0*/  ISETP.LT.OR P3, PT, R3.reuse, 0x79, !P1 ;  /* 0x000000790300780c */ /* 0x040fe40004f61670 */
[----:B------:R-:W-:Y:S01]  /*4d00*/  ISETP.LT.OR P1, PT, R3, 0x7a, !P1 ;  /* 0x0000007a0300780c */ /* 0x000fe20004f21670 */
[-C--:B------:R-:W-:Y:S02]  /*4d10*/  @!P2 IMAD R3, R82, R19.reuse, RZ ;  /* 0x000000135203a224 */ /* 0x080fe400078e02ff */
[----:B0-----:R-:W-:-:S03]  /*4d20*/  @!P5 IMAD R11, R86, R19, RZ ;  /* 0x00000013560bd224 */ /* 0x001fc600078e02ff */
[----:B------:R2:W-:Y:S01]  /*4d30*/  @!P2 STG.E.U8 desc[UR38][R6.64+0x70], R3 ;  /* 0x000070030600a986 */ /* 0x0005e2000c101126 */
[-C--:B------:R-:W-:Y:S02]  /*4d40*/  @!P4 IMAD R83, R83, R19.reuse, RZ ;  /* 0x000000135353c224 */ /* 0x080fe400078e02ff */
[-C--:B------:R-:W-:Y:S02]  /*4d50*/  @!P0 IMAD R87, R87, R19.reuse, RZ ;  /* 0x0000001357578224 */ /* 0x080fe400078e02ff */
[-C--:B------:R-:W-:Y:S01]  /*4d60*/  @!P3 IMAD R9, R84, R19.reuse, RZ ;  /* 0x000000135409b224 */ /* 0x080fe200078e02ff */
[----:B------:R2:W-:Y:S01]  /*4d70*/  @!P4 STG.E.U8 desc[UR38][R6.64+0x71], R83 ;  /* 0x000071530600c986 */ /* 0x0005e2000c101126 */
[----:B------:R-:W-:-:S03]  /*4d80*/  @!P1 IMAD R85, R85, R19, RZ ;  /* 0x0000001355559224 */ /* 0x000fc600078e02ff */
[----:B------:R2:W-:Y:S04]  /*4d90*/  @!P3 STG.E.U8 desc[UR38][R4.64+0x78], R9 ;  /* 0x000078090400b986 */ /* 0x0005e8000c101126 */
[----:B------:R2:W-:Y:S04]  /*4da0*/  @!P1 STG.E.U8 desc[UR38][R4.64+0x79], R85 ;  /* 0x0000795504009986 */ /* 0x0005e8000c101126 */
[----:B------:R2:W-:Y:S04]  /*4db0*/  @!P5 STG.E.U8 desc[UR38][R6.64+0x78], R11 ;  /* 0x0000780b0600d986 */ /* 0x0005e8000c101126 */
[----:B------:R2:W-:Y:S02]  /*4dc0*/  @!P0 STG.E.U8 desc[UR38][R6.64+0x79], R87 ;  /* 0x0000795706008986 */ /* 0x0005e4000c101126 */
.L_x_158:
[----:B------:R-:W-:Y:S05]  /*4dd0*/  BSYNC B0 ;  /* 0x0000000000007941 */ /* 0x000fea0003800000 */
.L_x_28:
[----:B------:R-:W-:Y:S01]  /*4de0*/  IADD3 R16, P0, R16, UR36, RZ ;  /* 0x0000002410107c10 */ /* 0x000fe2000ff1e0ff */
[----:B------:R-:W-:Y:S01]  /*4df0*/  ULDC.64 UR4, c[0x0][0x650] ;  /* 0x0001940000047ab9 */ /* 0x000fe20000000a00 */
[----:B--2---:R-:W-:Y:S01]  /*4e00*/  PRMT R3, RZ, 0x7610, R3 ;  /* 0x00007610ff037816 */ /* 0x004fe20000000003 */
[----:B------:R-:W-:Y:S01]  /*4e10*/  IMAD.MOV.U32 R98, RZ, RZ, -0x1 ;  /* 0xffffffffff627424 */ /* 0x000fe200078e00ff */
[----:B------:R-:W-:Y:S01]  /*4e20*/  IADD3.X R17, R17, UR42, RZ, P0, !PT ;  /* 0x0000002a11117c10 */ /* 0x000fe200087fe4ff */
[----:B------:R-:W-:Y:S01]  /*4e30*/  IMAD.MOV.U32 R96, RZ, RZ, -0x1 ;  /* 0xffffffffff607424 */ /* 0x000fe200078e00ff */
[----:B------:R-:W-:-:S04]  /*4e40*/  ISETP.GE.U32.AND P0, PT, R16, UR4, PT ;  /* 0x0000000410007c0c */ /* 0x000fc8000bf06070 */
[----:B------:R-:W-:-:S13]  /*4e50*/  ISETP.GE.U32.AND.EX P0, PT, R17, UR5, PT, P0 ;  /* 0x0000000511007c0c */ /* 0x000fda000bf06100 */
[----:B------:R-:W-:Y:S05]  /*4e60*/  @P0 BRA `(.L_x_159) ;  /* 0x0000000400500947 */ /* 0x000fea0003800000 */
[----:B------:R-:W2:Y:S01]  /*4e70*/  LDC.64 R10, c[0x0][0x628] ;  /* 0x00018a00ff0a7b82 */ /* 0x000ea20000000a00 */
[----:B------:R-:W3:Y:S01]  /*4e80*/  S2R R20, SR_CTAID.X ;  /* 0x0000000000147919 */ /* 0x000ee20000002500 */
[----:B------:R-:W-:Y:S02]  /*4e90*/  IMAD.MOV.U32 R8, RZ, RZ, R16 ;  /* 0x000000ffff087224 */ /* 0x000fe400078e0010 */
[----:B------:R-:W-:Y:S01]  /*4ea0*/  IMAD.MOV.U32 R9, RZ, RZ, R17 ;  /* 0x000000ffff097224 */ /* 0x000fe200078e0011 */
[----:B------:R-:W0:Y:S03]  /*4eb0*/  S2R R21, SR_CTAID.Y ;  /* 0x0000000000157919 */ /* 0x000e260000002600 */
[----:B------:R-:W0:Y:S08]  /*4ec0*/  LDC R0, c[0x0][0x630] ;  /* 0x00018c00ff007b82 */ /* 0x000e300000000800 */
[----:B------:R-:W0:Y:S01]  /*4ed0*/  LDC.64 R14, c[0x0][0x620] ;  /* 0x00018800ff0e7b82 */ /* 0x000e220000000a00 */
[----:B--2---:R-:W-:-:S04]  /*4ee0*/  ISETP.NE.U32.AND P0, PT, R10, RZ, PT ;  /* 0x000000ff0a00720c */ /* 0x004fc80003f05070 */
[----:B------:R-:W-:-:S13]  /*4ef0*/  ISETP.NE.AND.EX P0, PT, R11, RZ, PT, P0 ;  /* 0x000000ff0b00720c */ /* 0x000fda0003f05300 */
[----:B0--3--:R-:W-:Y:S05]  /*4f00*/  @!P0 BRA `(.L_x_160) ;  /* 0x0000000000288947 */ /* 0x009fea0003800000 */
[----:B------:R-:W0:Y:S02]  /*4f10*/  LDC R3, c[0x0][0x634] ;  /* 0x00018d00ff037b82 */ /* 0x000e240000000800 */
[----:B0-----:R-:W-:-:S05]  /*4f20*/  IADD3 R3, P0, R16, R3, RZ ;  /* 0x0000000310037210 */ /* 0x001fca0007f1e0ff */
[----:B------:R-:W-:-:S04]  /*4f30*/  IMAD.X R13, RZ, RZ, R17, P0 ;  /* 0x000000ffff0d7224 */ /* 0x000fc800000e0611 */
[----:B------:R-:W-:-:S04]  /*4f40*/  IMAD.WIDE.U32 R4, R13, R10, RZ ;  /* 0x0000000a0d047225 */ /* 0x000fc800078e00ff */
[----:B-1--4-:R-:W-:-:S04]  /*4f50*/  IMAD.WIDE.U32 R6, P0, R3, R11, R4 ;  /* 0x0000000b03067225 */ /* 0x012fc80007800004 */
[----:B------:R-:W-:-:S04]  /*4f60*/  IMAD.WIDE.U32 R4, R3, R10, RZ ;  /* 0x0000000a03047225 */ /* 0x000fc800078e00ff */
[----:B------:R-:W-:Y:S01]  /*4f70*/  IMAD.X R9, RZ, RZ, RZ, P0 ;  /* 0x000000ffff097224 */ /* 0x000fe200000e06ff */
[----:B------:R-:W-:Y:S01]  /*4f80*/  IADD3 RZ, P0, R5, R6, RZ ;  /* 0x0000000605ff7210 */ /* 0x000fe20007f1e0ff */
[----:B------:R-:W-:-:S04]  /*4f90*/  IMAD.MOV.U32 R8, RZ, RZ, R7 ;  /* 0x000000ffff087224 */ /* 0x000fc800078e0007 */
[----:B------:R-:W-:-:S08]  /*4fa0*/  IMAD.WIDE.U32.X R8, R13, R11, R8, P0 ;  /* 0x0000000b0d087225 */ /* 0x000fd000000e0408 */
.L_x_160:
[----:B------:R-:W0:Y:S01]  /*4fb0*/  LDC.64 R28, c[0x0][0x640] ;  /* 0x00019000ff1c7b82 */ /* 0x000e220000000a00 */
[-CC-:B------:R-:W-:Y:S01]  /*4fc0*/  SHF.R.U64 R96, R8, R0.reuse, R9.reuse ;  /* 0x0000000008607219 */ /* 0x180fe20000001209 */
[----:B------:R-:W-:Y:S01]  /*4fd0*/  ULDC UR4, c[0x0][0x150] ;  /* 0x0000540000047ab9 */ /* 0x000fe20000000800 */
[----:B------:R-:W-:Y:S02]  /*4fe0*/  SHF.R.U32.HI R0, RZ, R0, R9 ;  /* 0x00000000ff007219 */ /* 0x000fe40000011609 */
[----:B------:R-:W-:Y:S02]  /*4ff0*/  IADD3 R3, P0, RZ, -R96, RZ ;  /* 0x80000060ff037210 */ /* 0x000fe40007f1e0ff */
[----:B-1--4-:R-:W-:Y:S01]  /*5000*/  I2FP.F32.U32 R7, R20 ;  /* 0x0000001400077245 */ /* 0x012fe20000201000 */
[----:B------:R-:W1:Y:S02]  /*5010*/  LDC R6, c[0x0][0x618] ;  /* 0x00018600ff067b82 */ /* 0x000e640000000800 */
[----:B------:R-:W-:-:S02]  /*5020*/  IMAD.X R5, RZ, RZ, ~R0, P0 ;  /* 0x000000ffff057224 */ /* 0x000fc400000e0e00 */
[----:B------:R-:W-:Y:S01]  /*5030*/  FMUL R7, R7, UR4 ;  /* 0x0000000407077c20 */ /* 0x000fe20008400000 */
[----:B------:R-:W-:Y:S01]  /*5040*/  ULDC UR4, c[0x0][0x154] ;  /* 0x0000550000047ab9 */ /* 0x000fe20000000800 */
[-C--:B------:R-:W-:Y:S02]  /*5050*/  IMAD R0, R5, R14.reuse, RZ ;  /* 0x0000000e05007224 */ /* 0x080fe400078e02ff */
[----:B------:R-:W2:Y:S01]  /*5060*/  LDC R8, c[0x0][0x608] ;  /* 0x00018200ff087b82 */ /* 0x000ea20000000800 */
[C---:B------:R-:W-:Y:S01]  /*5070*/  IMAD.WIDE.U32 R4, R3.reuse, R14, R16 ;  /* 0x0000000e03047225 */ /* 0x040fe200078e0010 */
[----:B------:R-:W3:Y:S03]  /*5080*/  F2I.U32.TRUNC.NTZ R7, R7 ;  /* 0x0000000700077305 */ /* 0x000ee6000020f000 */
[----:B------:R-:W-:Y:S01]  /*5090*/  IMAD R3, R3, R15, R0 ;  /* 0x0000000f03037224 */ /* 0x000fe200078e0200 */
[----:B------:R-:W-:-:S02]  /*50a0*/  I2FP.F32.U32 R0, R21 ;  /* 0x0000001500007245 */ /* 0x000fc40000201000 */
[----:B------:R-:W4:Y:S01]  /*50b0*/  LDC R26, c[0x0][0x658] ;  /* 0x00019600ff1a7b82 */ /* 0x000f220000000800 */
[----:B------:R-:W-:Y:S01]  /*50c0*/  IMAD.IADD R3, R5, 0x1, R3 ;  /* 0x0000000105037824 */ /* 0x000fe200078e0203 */
[----:B0-----:R-:W-:Y:S01]  /*50d0*/  ISETP.NE.U32.AND P0, PT, R28, RZ, PT ;  /* 0x000000ff1c00720c */ /* 0x001fe20003f05070 */
[----:B------:R-:W-:-:S03]  /*50e0*/  FMUL R0, R0, UR4 ;  /* 0x0000000400007c20 */ /* 0x000fc60008400000 */
[----:B------:R-:W-:Y:S01]  /*50f0*/  ISETP.NE.AND.EX P0, PT, R29, RZ, PT, P0 ;  /* 0x000000ff1d00720c */ /* 0x000fe20003f05300 */
[----:B------:R0:W0:Y:S01]  /*5100*/  F2I.U32.TRUNC.NTZ R14, R0 ;  /* 0x00000000000e7305 */ /* 0x000022000020f000 */
[----:B------:R-:W0:Y:S01]  /*5110*/  LDC R9, c[0x0][0x144] ;  /* 0x00005100ff097b82 */ /* 0x000e220000000800 */
[-C--:B-1----:R-:W-:Y:S01]  /*5120*/  SHF.R.U64 R10, R4, R6.reuse, R3 ;  /* 0x00000006040a7219 */ /* 0x082fe20000001203 */
[----:B---3--:R-:W-:Y:S01]  /*5130*/  IMAD.MOV R7, RZ, RZ, -R7 ;  /* 0x000000ffff077224 */ /* 0x008fe200078e0a07 */
[----:B------:R-:W-:-:S05]  /*5140*/  SHF.R.U32.HI R3, RZ, R6, R3 ;  /* 0x00000006ff037219 */ /* 0x000fca0000011603 */
[----:B------:R-:W1:Y:S01]  /*5150*/  LDC R24, c[0x0][0x148] ;  /* 0x00005200ff187b82 */ /* 0x000e620000000800 */
[-CC-:B--2---:R-:W-:Y:S02]  /*5160*/  SHF.R.U64 R12, R10, R8.reuse, R3.reuse ;  /* 0x000000080a0c7219 */ /* 0x184fe40000001203 */
[----:B------:R-:W-:-:S05]  /*5170*/  SHF.R.U32.HI R3, RZ, R8, R3 ;  /* 0x00000008ff037219 */ /* 0x000fca0000011603 */
[----:B------:R-:W2:Y:S01]  /*5180*/  LDC R15, c[0x0][0x600] ;  /* 0x00018000ff0f7b82 */ /* 0x000ea20000000800 */
[-CC-:B----4-:R-:W-:Y:S02]  /*5190*/  SHF.R.U64 R13, R12, R26.reuse, R3.reuse ;  /* 0x0000001a0c0d7219 */ /* 0x190fe40000001203 */
[----:B------:R-:W-:-:S03]  /*51a0*/  SHF.R.U32.HI R5, RZ, R26, R3 ;  /* 0x0000001aff057219 */ /* 0x000fc60000011603 */
[----:B------:R-:W-:Y:S02]  /*51b0*/  IMAD.MOV.U32 R4, RZ, RZ, R13 ;  /* 0x000000ffff047224 */ /* 0x000fe400078e000d */
[----:B------:R-:W3:Y:S01]  /*51c0*/  LDC R27, c[0x0][0x648] ;  /* 0x00019200ff1b7b82 */ /* 0x000ee20000000800 */
[----:B0-----:R-:W-:-:S07]  /*51d0*/  IMAD R25, R9, R7, R20 ;  /* 0x0000000709197224 */ /* 0x001fce00078e0214 */
[----:B------:R-:W0:Y:S08]  /*51e0*/  LDC R30, c[0x0][0x638] ;  /* 0x00018e00ff1e7b82 */ /* 0x000e300000000800 */
[----:B------:R-:W4:Y:S01]  /*51f0*/  LDC R31, c[0x0][0x610] ;  /* 0x00018400ff1f7b82 */ /* 0x000f220000000800 */
[----:B-1----:R-:W-:Y:S05]  /*5200*/  @!P0 BRA `(.L_x_161) ;  /* 0x0000000000288947 */ /* 0x002fea0003800000 */
        /* <DEDUP_REMOVED lines=10> */
.L_x_161:
[----:B------:R-:W-:Y:S01]  /*52b0*/  ISETP.NE.AND P0, PT, R2, 0x1, PT ;  /* 0x000000010200780c */ /* 0x000fe20003f05270 */
[----:B------:R-:W-:Y:S01]  /*52c0*/  IMAD.MOV R14, RZ, RZ, -R14 ;  /* 0x000000ffff0e7224 */ /* 0x000fe200078e0a0e */
[----:B---3--:R-:W-:Y:S01]  /*52d0*/  SHF.R.U64 R0, R4, R27, R5 ;  /* 0x0000001b04007219 */ /* 0x008fe20000001205 */
[----:B--2---:R-:W-:Y:S01]  /*52e0*/  VIADD R5, R15, 0xffffffff ;  /* 0xffffffff0f057836 */ /* 0x004fe20000000000 */
[----:B------:R-:W-:-:S03]  /*52f0*/  LOP3.LUT R3, R12, R93, RZ, 0xc0, !PT ;  /* 0x0000005d0c037212 */ /* 0x000fc600078ec0ff */
[----:B------:R-:W-:Y:S01]  /*5300*/  IMAD.MOV R4, RZ, RZ, -R0 ;  /* 0x000000ffff047224 */ /* 0x000fe200078e0a00 */
[----:B------:R-:W-:Y:S01]  /*5310*/  LOP3.LUT R10, R10, R5, RZ, 0xc0, !PT ;  /* 0x000000050a0a7212 */ /* 0x000fe200078ec0ff */
[----:B------:R-:W-:Y:S02]  /*5320*/  IMAD R0, R90, R0, R3 ;  /* 0x000000005a007224 */ /* 0x000fe400078e0203 */
[----:B0-----:R-:W-:Y:S02]  /*5330*/  IMAD R3, R4, R30, R13 ;  /* 0x0000001e04037224 */ /* 0x001fe400078e020d */
[----:B------:R-:W-:Y:S02]  /*5340*/  @P0 IMAD R25, R24, R14, R21 ;  /* 0x0000000e18190224 */ /* 0x000fe400078e0215 */
[----:B------:R-:W-:Y:S02]  /*5350*/  IMAD R5, R3, R15, R10 ;  /* 0x0000000f03057224 */ /* 0x000fe400078e020a */
[----:B----4-:R-:W-:-:S02]  /*5360*/  IMAD R0, R0, R31, R25 ;  /* 0x0000001f00007224 */ /* 0x010fc400078e0219 */
[----:B------:R-:W-:-:S03]  /*5370*/  IMAD.MOV.U32 R4, RZ, RZ, 0x1 ;  /* 0x00000001ff047424 */ /* 0x000fc600078e00ff */
[----:B------:R-:W-:Y:S02]  /*5380*/  SEL R98, R5, R0, !P0 ;  /* 0x0000000005627207 */ /* 0x000fe40004000000 */
[----:B------:R-:W-:Y:S02]  /*5390*/  PRMT R3, R4, 0x7610, R3 ;  /* 0x0000761004037816 */ /* 0x000fe40000000003 */
[----:B------:R-:W-:-:S07]  /*53a0*/  SEL R0, R0, R5, !P0 ;  /* 0x0000000500007207 */ /* 0x000fce0004000000 */
.L_x_159:
[----:B------:R-:W-:Y:S01]  /*53b0*/  LOP3.LUT P0, RZ, R3, 0xff, RZ, 0xc0, !PT ;  /* 0x000000ff03ff7812 */ /* 0x000fe2000780c0ff */
[----:B------:R-:W-:-:S12]  /*53c0*/  IMAD.MOV.U32 R97, RZ, RZ, R0 ;  /* 0x000000ffff617224 */ /* 0x000fd800078e0000 */
[----:B------:R-:W-:Y:S05]  /*53d0*/  @P0 BRA `(.L_x_162) ;  /* 0xffffffbc00580947 */ /* 0x000fea000383ffff */
[----:B------:R-:W-:Y:S05]  /*53e0*/  EXIT ;  /* 0x000000000000794d */ /* 0x000fea0003800000 */
.L_x_3:
        /* <DEDUP_REMOVED lines=26> */
.L_x_164:
[--C-:B------:R-:W-:Y:S01]  /*5590*/  SHF.R.U64 R14, R12, R20, R13.reuse ;  /* 0x000000140c0e7219 */ /* 0x100fe2000000120d */
[----:B------:R-:W0:Y:S01]  /*55a0*/  LDC R24, c[0x0][0x618] ;  /* 0x00018600ff187b82 */ /* 0x000e220000000800 */
[----:B------:R-:W-:Y:S01]  /*55b0*/  I2FP.F32.U32 R8, R6 ;  /* 0x0000000600087245 */ /* 0x000fe20000201000 */
[----:B------:R-:W-:Y:S01]  /*55c0*/  ULDC UR4, c[0x0][0x150] ;  /* 0x0000540000047ab9 */ /* 0x000fe20000000800 */
[----:B------:R-:W-:Y:S02]  /*55d0*/  SHF.R.U32.HI R7, RZ, R20, R13 ;  /* 0x00000014ff077219 */ /* 0x000fe4000001160d */
[----:B------:R-:W-:Y:S01]  /*55e0*/  IADD3 R11, P0, RZ, -R14, RZ ;  /* 0x8000000eff0b7210 */ /* 0x000fe20007f1e0ff */
[----:B------:R-:W-:Y:S01]  /*55f0*/  FMUL R13, R8, UR4 ;  /* 0x00000004080d7c20 */ /* 0x000fe20008400000 */
[----:B------:R-:W-:Y:S01]  /*5600*/  ULDC UR4, c[0x0][0x154] ;  /* 0x0000550000047ab9 */ /* 0x000fe20000000800 */
[----:B------:R-:W1:Y:S02]  /*5610*/  LDC.64 R26, c[0x0][0x640] ;  /* 0x00019000ff1a7b82 */ /* 0x000e640000000a00 */
[----:B------:R-:W-:-:S02]  /*5620*/  IMAD.X R7, RZ, RZ, ~R7, P0 ;  /* 0x000000ffff077224 */ /* 0x000fc400000e0e07 */
[----:B------:R-:W2:Y:S01]  /*5630*/  F2I.U32.TRUNC.NTZ R13, R13 ;  /* 0x0000000d000d7305 */ /* 0x000ea2000020f000 */
[----:B------:R-:W-:-:S03]  /*5640*/  IMAD.WIDE.U32 R8, R11, R22, R16 ;  /* 0x000000160b087225 */ /* 0x000fc600078e0010 */
[----:B------:R-:W3:Y:S01]  /*5650*/  LDC R15, c[0x0][0x144] ;  /* 0x00005100ff0f7b82 */ /* 0x000ee20000000800 */
[----:B------:R-:W-:-:S04]  /*5660*/  IMAD R10, R7, R22, RZ ;  /* 0x00000016070a7224 */ /* 0x000fc800078e02ff */
[----:B------:R-:W-:Y:S02]  /*5670*/  IMAD R7, R11, R23, R10 ;  /* 0x000000170b077224 */ /* 0x000fe400078e020a */
[----:B------:R-:W-:Y:S01]  /*5680*/  IMAD.MOV.U32 R10, RZ, RZ, -0x1 ;  /* 0xffffffffff0a7424 */ /* 0x000fe200078e00ff */
[----:B------:R-:W4:Y:S01]  /*5690*/  LDC R20, c[0x0][0x608] ;  /* 0x00018200ff147b82 */ /* 0x000f220000000800 */
[----:B------:R-:W-:Y:S01]  /*56a0*/  IMAD.IADD R7, R9, 0x1, R7 ;  /* 0x0000000109077824 */ /* 0x000fe200078e0207 */
[----:B------:R-:W-:-:S04]  /*56b0*/  I2FP.F32.U32 R9, R5 ;  /* 0x0000000500097245 */ /* 0x000fc80000201000 */
[-C--:B0-----:R-:W-:Y:S01]  /*56c0*/  SHF.R.U64 R12, R8, R24.reuse, R7 ;  /* 0x00000018080c7219 */ /* 0x081fe20000001207 */
[----:B--2---:R-:W-:Y:S01]  /*56d0*/  IMAD.MOV R8, RZ, RZ, -R13 ;  /* 0x000000ffff087224 */ /* 0x004fe200078e0a0d */
[----:B------:R-:W0:Y:S01]  /*56e0*/  LDC R11, c[0x0][0x658] ;  /* 0x00019600ff0b7b82 */ /* 0x000e220000000800 */
[----:B-1----:R-:W-:Y:S01]  /*56f0*/  ISETP.NE.U32.AND P0, PT, R26, RZ, PT ;  /* 0x000000ff1a00720c */ /* 0x002fe20003f05070 */
[----:B------:R-:W-:Y:S01]  /*5700*/  FMUL R9, R9, UR4 ;  /* 0x0000000409097c20 */ /* 0x000fe20008400000 */
[----:B------:R-:W-:Y:S02]  /*5710*/  SHF.R.U32.HI R7, RZ, R24, R7 ;  /* 0x00000018ff077219 */ /* 0x000fe40000011607 */
[----:B------:R-:W-:-:S03]  /*5720*/  ISETP.NE.AND.EX P0, PT, R27, RZ, PT, P0 ;  /* 0x000000ff1b00720c */ /* 0x000fc60003f05300 */
[----:B------:R-:W1:Y:S01]  /*5730*/  LDC R22, c[0x0][0x148] ;  /* 0x00005200ff167b82 */ /* 0x000e620000000800 */
[----:B---3--:R-:W-:Y:S02]  /*5740*/  IMAD R23, R15, R8, R6 ;  /* 0x000000080f177224 */ /* 0x008fe400078e0206 */
[----:B------:R-:W-:-:S05]  /*5750*/  IMAD.MOV.U32 R8, RZ, RZ, 0x1 ;  /* 0x00000001ff087424 */ /* 0x000fca00078e00ff */
[----:B------:R-:W2:Y:S01]  /*5760*/  LDC R21, c[0x0][0x600] ;  /* 0x00018000ff157b82 */ /* 0x000ea20000000800 */
[-CC-:B----4-:R-:W-:Y:S02]  /*5770*/  SHF.R.U64 R15, R12, R20.reuse, R7.reuse ;  /* 0x000000140c0f7219 */ /* 0x190fe40000001207 */
[----:B------:R-:W-:Y:S02]  /*5780*/  SHF.R.U32.HI R6, RZ, R20, R7 ;  /* 0x00000014ff067219 */ /* 0x000fe40000011607 */
[----:B------:R3:W4:Y:S03]  /*5790*/  F2I.U32.TRUNC.NTZ R20, R9 ;  /* 0x0000000900147305 */ /* 0x000726000020f000 */
[----:B------:R-:W1:Y:S01]  /*57a0*/  LDC R25, c[0x0][0x648] ;  /* 0x00019200ff197b82 */ /* 0x000e620000000800 */
[-C--:B0-----:R-:W-:Y:S02]  /*57b0*/  SHF.R.U64 R19, R15, R11.reuse, R6 ;  /* 0x0000000b0f137219 */ /* 0x081fe40000001206 */
[----:B------:R-:W-:-:S02]  /*57c0*/  SHF.L.U32 R10, R10, R11, RZ ;  /* 0x0000000b0a0a7219 */ /* 0x000fc400000006ff */
[-C--:B------:R-:W-:Y:S01]  /*57d0*/  SHF.R.U32.HI R7, RZ, R11.reuse, R6 ;  /* 0x0000000bff077219 */ /* 0x080fe20000011606 */
[----:B------:R-:W-:Y:S01]  /*57e0*/  IMAD.MOV.U32 R6, RZ, RZ, R19 ;  /* 0x000000ffff067224 */ /* 0x000fe200078e0013 */
[----:B------:R-:W-:Y:S01]  /*57f0*/  SHF.L.U32 R24, R8, R11, RZ ;  /* 0x0000000b08187219 */ /* 0x000fe200000006ff */
[----:B------:R-:W0:Y:S01]  /*5800*/  LDC R28, c[0x0][0x638] ;  /* 0x00018e00ff1c7b82 */ /* 0x000e220000000800 */
[----:B------:R-:W-:-:S07]  /*5810*/  LOP3.LUT R30, RZ, R10, RZ, 0x33, !PT ;  /* 0x0000000aff1e7212 */ /* 0x000fce00078e33ff */
[----:B------:R-:W0:Y:S01]  /*5820*/  LDC R29, c[0x0][0x610] ;  /* 0x00018400ff1d7b82 */ /* 0x000e220000000800 */
[----:B---34-:R-:W-:Y:S05]  /*5830*/  @!P0 BRA `(.L_x_165) ;  /* 0x0000000000288947 */ /* 0x018fea0003800000 */
[----:B------:R-:W3:Y:S02]  /*5840*/  LDC R6, c[0x0][0x64c] ;  /* 0x00019300ff067b82 */ /* 0x000ee40000000800 */
[----:B---3--:R-:W-:-:S05]  /*5850*/  IADD3 R11, P0, R19, R6, RZ ;  /* 0x00000006130b7210 */ /* 0x008fca0007f1e0ff */
        /* <DEDUP_REMOVED lines=8> */
.L_x_165:
[----:B------:R-:W-:Y:S01]  /*58e0*/  ISETP.NE.AND P0, PT, R2, 0x1, PT ;  /* 0x000000010200780c */ /* 0x000fe20003f05270 */
[----:B--2---:R-:W-:Y:S01]  /*58f0*/  VIADD R9, R21, 0xffffffff ;  /* 0xffffffff15097836 */ /* 0x004fe20000000000 */
[----:B-1----:R-:W-:Y:S01]  /*5900*/  SHF.R.U64 R7, R6, R25, R7 ;  /* 0x0000001906077219 */ /* 0x002fe20000001207 */
[----:B------:R-:W-:Y:S01]  /*5910*/  IMAD.MOV R20, RZ, RZ, -R20 ;  /* 0x000000ffff147224 */ /* 0x000fe200078e0a14 */
[----:B------:R-:W-:Y:S02]  /*5920*/  LOP3.LUT R6, R15, R30, RZ, 0xc0, !PT ;  /* 0x0000001e0f067212 */ /* 0x000fe400078ec0ff */
[----:B------:R-:W-:Y:S01]  /*5930*/  LOP3.LUT R12, R12, R9, RZ, 0xc0, !PT ;  /* 0x000000090c0c7212 */ /* 0x000fe200078ec0ff */
[----:B------:R-:W-:Y:S02]  /*5940*/  IMAD.MOV R8, RZ, RZ, -R7 ;  /* 0x000000ffff087224 */ /* 0x000fe400078e0a07 */
[----:B------:R-:W-:Y:S02]  /*5950*/  IMAD R6, R24, R7, R6 ;  /* 0x0000000718067224 */ /* 0x000fe400078e0206 */
[----:B------:R-:W-:-:S02]  /*5960*/  IMAD.MOV.U32 R9, RZ, RZ, 0x1 ;  /* 0x00000001ff097424 */ /* 0x000fc400078e00ff */
[----:B------:R-:W-:Y:S02]  /*5970*/  @P0 IMAD R23, R22, R20, R5 ;  /* 0x0000001416170224 */ /* 0x000fe400078e0205 */
[----:B0-----:R-:W-:Y:S02]  /*5980*/  IMAD R5, R8, R28, R19 ;  /* 0x0000001c08057224 */ /* 0x001fe400078e0213 */
[----:B------:R-:W-:Y:S02]  /*5990*/  IMAD R19, R6, R29, R23 ;  /* 0x0000001d06137224 */ /* 0x000fe400078e0217 */
[----:B------:R-:W-:Y:S02]  /*59a0*/  IMAD R6, R5, R21, R12 ;  /* 0x0000001505067224 */ /* 0x000fe400078e020c */
[----:B------:R-:W-:-:S03]  /*59b0*/  IMAD.MOV.U32 R8, RZ, RZ, R14 ;  /* 0x000000ffff087224 */ /* 0x000fc600078e000e */
[----:B------:R-:W-:Y:S02]  /*59c0*/  SEL R20, R6, R19, !P0 ;  /* 0x0000001306147207 */ /* 0x000fe40004000000 */
[----:B------:R-:W-:-:S07]  /*59d0*/  SEL R19, R19, R6, !P0 ;  /* 0x0000000613137207 */ /* 0x000fce0004000000 */
.L_x_163:
[----:B------:R-:W-:-:S08]  /*59e0*/  NOP ;  /* 0x0000000000007918 */ /* 0x000fd00000000000 */
[----:B------:R-:W0:-:S00]  /*59f0*/  USETMAXREG.DEALLOC.CTAPOOL 0x28 ;  /* 0x00000028000079c8 */ /* 0x000e0000080e0500 */
[----:B0-----:R-:W-:-:S13]  /*5a00*/  ISETP.NE.AND P0, PT, R0, RZ, PT ;  /* 0x000000ff0000720c */ /* 0x001fda0003f05270 */
[----:B------:R-:W-:Y:S05]  /*5a10*/  @P0 EXIT ;  /* 0x000000000000094d */ /* 0x000fea0003800000 */
[----:B------:R-:W-:Y:S01]  /*5a20*/  LOP3.LUT P0, RZ, R9, 0xff, RZ, 0xc0, !PT ;  /* 0x000000ff09ff7812 */ /* 0x000fe2000780c0ff */
[----:B------:R-:W-:Y:S02]  /*5a30*/  IMAD.MOV.U32 R0, RZ, RZ, 0x1 ;  /* 0x00000001ff007424 */ /* 0x000fe400078e00ff */
[----:B------:R-:W-:-:S10]  /*5a40*/  IMAD.MOV.U32 R12, RZ, RZ, RZ ;  /* 0x000000ffff0c7224 */ /* 0x000fd400078e00ff */
[----:B------:R-:W-:Y:S05]  /*5a50*/  @!P0 BRA `(.L_x_166) ;  /* 0x0000000c000c8947 */ /* 0x000fea0003800000 */
[----:B------:R-:W0:Y:S01]  /*5a60*/  LDC R0, c[0x0][0x28c] ;  /* 0x0000a300ff007b82 */ /* 0x000e220000000800 */
[----:B------:R-:W-:Y:S01]  /*5a70*/  LOP3.LUT P0, RZ, R3, 0x1f, RZ, 0xc0, !PT ;  /* 0x0000001f03ff7812 */ /* 0x000fe2000780c0ff */
[----:B------:R-:W-:Y:S01]  /*5a80*/  ULDC UR5, c[0x0][0x658] ;  /* 0x0001960000057ab9 */ /* 0x000fe20000000800 */
[----:B------:R-:W-:Y:S01]  /*5a90*/  UMOV UR6, 0xffffffff ;  /* 0xffffffff00067882 */ /* 0x000fe20000000000 */
[----:B------:R-:W-:Y:S01]  /*5aa0*/  BSSY B0, `(.L_x_166) ;  /* 0x00000be000007945 */ /* 0x000fe20003800000 */
[----:B------:R-:W-:Y:S01]  /*5ab0*/  USHF.L.U32 UR6, UR6, UR5, URZ ;  /* 0x0000000506067299 */ /* 0x000fe2000800063f */
[C---:B------:R-:W-:Y:S01]  /*5ac0*/  ISETP.NE.AND P2, PT, R4.reuse, RZ, PT ;  /* 0x000000ff0400720c */ /* 0x040fe20003f45270 */
[----:B------:R-:W-:Y:S01]  /*5ad0*/  IMAD.MOV.U32 R13, RZ, RZ, 0x1 ;  /* 0x00000001ff0d7424 */ /* 0x000fe200078e00ff */
[----:B------:R-:W-:Y:S01]  /*5ae0*/  ISETP.NE.OR P0, PT, R4, RZ, !P0 ;  /* 0x000000ff0400720c */ /* 0x000fe20004705670 */
[----:B------:R-:W-:Y:S01]  /*5af0*/  IMAD.MOV.U32 R12, RZ, RZ, RZ ;  /* 0x000000ffff0c7224 */ /* 0x000fe200078e00ff */
[----:B------:R-:W-:Y:S01]  /*5b00*/  LOP3.LUT R11, R18, 0x2, RZ, 0xfc, !PT ;  /* 0x00000002120b7812 */ /* 0x000fe200078efcff */
[----:B------:R-:W-:Y:S01]  /*5b10*/  ULDC UR4, c[0x0][0x600] ;  /* 0x0001800000047ab9 */ /* 0x000fe20000000800 */
[----:B------:R-:W-:Y:S01]  /*5b20*/  UMOV UR7, 0x1 ;  /* 0x0000000100077882 */ /* 0x000fe20000000000 */
[----:B------:R-:W-:-:S02]  /*5b30*/  UIADD3 UR15, UR4, -0x1, URZ ;  /* 0xffffffff040f7890 */ /* 0x000fc4000fffe03f */
[----:B------:R-:W-:Y:S02]  /*5b40*/  USHF.L.U32 UR17, UR7, UR5, URZ ;  /* 0x0000000507117299 */ /* 0x000fe4000800063f */
[----:B------:R-:W-:Y:S01]  /*5b50*/  ULOP3.LUT UR16, URZ, UR6, URZ, 0x33, !UPT ;  /* 0x000000063f107292 */ /* 0x000fe2000f8e333f */
[----:B------:R-:W-:Y:S01]  /*5b60*/  ULDC.64 UR20, c[0x0][0x198] ;  /* 0x0000660000147ab9 */ /* 0x000fe20000000a00 */
[----:B0-----:R-:W-:-:S05]  /*5b70*/  VIADD R0, R0, 0x1f ;  /* 0x0000001f00007836 */ /* 0x001fca0000000000 */
[----:B------:R-:W-:-:S04]  /*5b80*/  SHF.R.S32.HI R3, RZ, 0x1f, R0 ;  /* 0x0000001fff037819 */ /* 0x000fc80000011400 */
[----:B------:R-:W-:Y:S01]  /*5b90*/  LEA.HI R3, R3, R0, RZ, 0x5 ;  /* 0x0000000003037211 */ /* 0x000fe200078f28ff */
[----:B------:R-:W-:-:S03]  /*5ba0*/  IMAD.MOV.U32 R0, RZ, RZ, 0x1 ;  /* 0x00000001ff007424 */ /* 0x000fc600078e00ff */
[----:B------:R-:W-:-:S05]  /*5bb0*/  SHF.R.S32.HI R3, RZ, 0x5, R3 ;  /* 0x00000005ff037819 */ /* 0x000fca0000011403 */
[----:B------:R-:W-:-:S07]  /*5bc0*/  VIADD R10, R3, 0x1 ;  /* 0x00000001030a7836 */ /* 0x000fce0000000000 */
.L_x_178:
[----:B------:R-:W-:-:S03]  /*5bd0*/  UMOV UR4, 0xffffffff ;  /* 0xffffffff00047882 */ /* 0x000fc60000000000 */
[----:B------:R-:W-:Y:S05]  /*5be0*/  BRA.DIV UR4, `(.L_x_167) ;  /* 0x0000000e046c7947 */ /* 0x000fea000b800000 */
[----:B------:R-:W-:-:S13]  /*5bf0*/  ELECT P6, URZ, PT ;  /* 0x00000000003f782f */ /* 0x000fda00038c0000 */
.L_x_188:
[----:B------:R-:W0:Y:S01]  /*5c00*/  LDC R4, c[0x0][0x28c] ;  /* 0x0000a300ff047b82 */ /* 0x000e220000000800 */
[----:B------:R-:W-:Y:S01]  /*5c10*/  BSSY B1, `(.L_x_168) ;  /* 0x0000035000017945 */ /* 0x000fe20003800000 */
[----:B0-----:R-:W-:-:S13]  /*5c20*/  ISETP.LT.OR P6, PT, R4, 0x1, !P6 ;  /* 0x000000010400780c */ /* 0x001fda00077c1670 */
[----:B------:R-:W-:Y:S05]  /*5c30*/  @P6 BRA `(.L_x_169) ;  /* 0x0000000000c86947 */ /* 0x000fea0003800000 */
[----:B------:R-:W-:Y:S02]  /*5c40*/  IMAD.SHL.U32 R20, R20, 0x80, RZ ;  /* 0x0000008014147824 */ /* 0x000fe400078e00ff */
[----:B------:R-:W-:Y:S02]  /*5c50*/  IMAD.SHL.U32 R19, R19, 0x80, RZ ;  /* 0x0000008013137824 */ /* 0x000fe400078e00ff */
[----:B------:R-:W-:Y:S02]  /*5c60*/  IMAD.MOV.U32 R21, RZ, RZ, RZ ;  /* 0x000000ffff157224 */ /* 0x000fe400078e00ff */
[----:B------:R-:W-:Y:S02]  /*5c70*/  IMAD.MOV.U32 R4, RZ, RZ, R10 ;  /* 0x000000ffff047224 */ /* 0x000fe400078e000a */
[----:B------:R-:W-:Y:S02]  /*5c80*/  IMAD.MOV.U32 R5, RZ, RZ, R0 ;  /* 0x000000ffff057224 */ /* 0x000fe400078e0000 */
[----:B------:R-:W-:-:S07]  /*5c90*/  IMAD.MOV.U32 R6, RZ, RZ, R12 ;  /* 0x000000ffff067224 */ /* 0x000fce00078e000c */
.L_x_173:
[----:B------:R-:W0:Y:S01]  /*5ca0*/  S2R R14, SR_CgaCtaId ;  /* 0x00000000000e7919 */ /* 0x000e220000008800 */
[----:B------:R-:W-:Y:S01]  /*5cb0*/  MOV R7, 0x400 ;  /* 0x0000040000077802 */ /* 0x000fe20000000f00 */
[----:B------:R-:W1:Y:S03]  /*5cc0*/  @!P2 LDC R9, c[0x0][0x500] ;  /* 0x00014000ff09ab82 */ /* 0x000e660000000800 */
[----:B0-----:R-:W-:Y:S02]  /*5cd0*/  LEA R15, R14, R7, 0x18 ;  /* 0x000000070e0f7211 */ /* 0x001fe400078ec0ff */
[----:B------:R-:W-:-:S03]  /*5ce0*/  SHF.L.U32 R7, R5, 0x1f, RZ ;  /* 0x0000001f05077819 */ /* 0x000fc600000006ff */
[----:B------:R-:W-:-:S04]  /*5cf0*/  IMAD R14, R6, 0x8, R15 ;  /* 0x00000008060e7824 */ /* 0x000fc800078e020f */
[----:B------:R-:W0:Y:S02]  /*5d00*/  SYNCS.PHASECHK.TRANS64.TRYWAIT P1, [R14+URZ+0x18], R7 ;  /* 0x000018070e0075a7 */ /* 0x000e24000802017f */
[----:B01----:R-:W-:Y:S05]  /*5d10*/  @!P1 BRA `(.L_x_170) ;  /* 0x0000000c00409947 */ /* 0x003fea0003800000 */
.L_x_189:
[----:B0-----:R-:W-:Y:S01]  /*5d20*/  PRMT R7, R11, 0x9910, RZ ;  /* 0x000099100b077816 */ /* 0x001fe200000000ff */
[----:B------:R0:W-:Y:S03]  /*5d30*/  @!P2 SYNCS.ARRIVE.TRANS64 RZ, [R14+URZ], R9 ;  /* 0x000000090effa9a7 */ /* 0x0001e6000800003f */
[----:B------:R-:W-:-:S13]  /*5d40*/  ISETP.NE.AND P1, PT, R7, 0x2, PT ;  /* 0x000000020700780c */ /* 0x000fda0003f25270 */
[----:B0-----:R-:W-:Y:S05]  /*5d50*/  @P1 BRA `(.L_x_171) ;  /* 0x0000000000041947 */ /* 0x001fea0003800000 */
[----:B------:R-:W-:Y:S01]  /*5d60*/  BPT.TRAP 0x1 ;  /* 0x000000040000795c */ /* 0x000fe20000300000 */
.L_x_171:
[----:B------:R-:W-:Y:S05]  /*5d70*/  @P0 BRA `(.L_x_172) ;  /* 0x0000000000040947 */ /* 0x000fea0003800000 */
[----:B------:R-:W-:Y:S01]  /*5d80*/  BPT.TRAP 0x1 ;  /* 0x000000040000795c */ /* 0x000fe20000300000 */
.L_x_172:
[----:B------:R-:W-:Y:S01]  /*5d90*/  IMAD R15, R6, 0x1000, R15 ;  /* 0x00001000060f7824 */ /* 0x000fe200078e020f */
[----:B------:R-:W-:Y:S01]  /*5da0*/  R2UR UR9, R14 ;  /* 0x000000000e0972ca */ /* 0x000fe200000e0000 */
[----:B------:R-:W-:Y:S01]  /*5db0*/  VIADD R4, R4, 0xffffffff ;  /* 0xffffffff04047836 */ /* 0x000fe20000000000 */
[----:B------:R-:W-:Y:S01]  /*5dc0*/  UIADD3 UR4, UP0, UR20, 0xf0, URZ ;  /* 0x000000f014047890 */ /* 0x000fe2000ff1e03f */
[----:B------:R-:W-:Y:S01]  /*5dd0*/  R2UR UR11, R19 ;  /* 0x00000000130b72ca */ /* 0x000fe200000e0000 */
[----:B------:R-:W-:Y:S01]  /*5de0*/  UIADD3 UR22, UP1, UR20, 0x1f0, URZ ;  /* 0x000001f014167890 */ /* 0x000fe2000ff3e03f */
[----:B------:R-:W-:Y:S01]  /*5df0*/  R2UR UR8, R15 ;  /* 0x000000000f0872ca */ /* 0x000fe200000e0000 */
[----:B------:R-:W-:Y:S01]  /*5e00*/  UIADD3.X UR5, URZ, UR21, URZ, UP0, !UPT ;  /* 0x000000153f057290 */ /* 0x000fe200087fe43f */
[C---:B------:R-:W-:Y:S01]  /*5e10*/  R2UR UR10, R21.reuse ;  /* 0x00000000150a72ca */ /* 0x040fe200000e0000 */
[----:B------:R-:W-:Y:S01]  /*5e20*/  VIADD R6, R6, 0x1 ;  /* 0x0000000106067836 */ /* 0x000fe20000000000 */
[----:B------:R-:W-:Y:S01]  /*5e30*/  R2UR UR12, R8 ;  /* 0x00000000080c72ca */ /* 0x000fe200000e0000 */
[----:B------:R-:W-:Y:S01]  /*5e40*/  UIADD3.X UR23, URZ, UR21, URZ, UP1, !UPT ;  /* 0x000000153f177290 */ /* 0x000fe20008ffe43f */
[----:B------:R-:W-:Y:S01]  /*5e50*/  R2UR UR18, R20 ;  /* 0x00000000141272ca */ /* 0x000fe200000e0000 */
[----:B------:R-:W-:Y:S01]  /*5e60*/  UMOV UR6, 0x0 ;  /* 0x0000000000067882 */ /* 0x000fe20000000000 */
[----:B------:R-:W-:Y:S01]  /*5e70*/  ISETP.GT.AND P3, PT, R4, 0x1, PT ;  /* 0x000000010400780c */ /* 0x000fe20003f64270 */
[----:B------:R-:W-:Y:S01]  /*5e80*/  UMOV UR7, 0x10000000 ;  /* 0x1000000000077882 */ /* 0x000fe20000000000 */
[----:B------:R-:W-:Y:S01]  /*5e90*/  ISETP.NE.AND P1, PT, R6, 0x3, PT ;  /* 0x000000030600780c */ /* 0x000fe20003f25270 */
[----:B------:R-:W-:-:S02]  /*5ea0*/  VIADD R21, R21, 0x20 ;  /* 0x0000002015157836 */ /* 0x000fc40000000000 */
[----:B------:R-:W-:Y:S01]  /*5eb0*/  UIADD3 UR13, UR8, 0x100, URZ ;  /* 0x00000100080d7890 */ /* 0x000fe2000fffe03f */
[----:B------:R-:W-:Y:S01]  /*5ec0*/  SEL R14, RZ, 0x1, P1 ;  /* 0x00000001ff0e7807 */ /* 0x000fe20000800000 */
[----:B------:R-:W-:Y:S01]  /*5ed0*/  UIADD3 UR14, UR8, 0x3100, URZ ;  /* 0x00003100080e7890 */ /* 0x000fe2000fffe03f */
[----:B------:R-:W-:Y:S02]  /*5ee0*/  SEL R6, R6, RZ, P1 ;  /* 0x000000ff06067207 */ /* 0x000fe40000800000 */
[----:B------:R-:W-:Y:S02]  /*5ef0*/  LOP3.LUT R5, R5, R14, RZ, 0x3c, !PT ;  /* 0x0000000e05057212 */ /* 0x000fe400078e3cff */
[----:B------:R-:W-:Y:S02]  /*5f00*/  UMOV UR8, UR13 ;  /* 0x0000000d00087c82 */ /* 0x000fe40008000000 */
[----:B------:R0:W-:Y:S02]  /*5f10*/  UTMALDG.3D [UR8], [UR4], desc[UR6] ;  /* 0x00000608040075b4 */ /* 0x0001e40008011000 */
[----:B0-----:R-:W-:Y:S01]  /*5f20*/  UMOV UR8, UR14 ;  /* 0x0000000e00087c82 */ /* 0x001fe20008000000 */
[----:B------:R-:W-:-:S02]  /*5f30*/  UMOV UR11, UR18 ;  /* 0x00000012000b7c82 */ /* 0x000fc40008000000 */
[----:B------:R0:W-:Y:S02]  /*5f40*/  UTMALDG.3D [UR8], [UR22], desc[UR6] ;  /* 0x00000608160075b4 */ /* 0x0001e40008011000 */
[----:B0-----:R-:W-:Y:S05]  /*5f50*/  @P3 BRA `(.L_x_173) ;  /* 0xfffffffc00503947 */ /* 0x001fea000383ffff */
.L_x_169:
[----:B------:R-:W-:Y:S05]  /*5f60*/  BSYNC B1 ;  /* 0x0000000000017941 */ /* 0x000fea0003800000 */
.L_x_168:
[----:B------:R-:W-:Y:S01]  /*5f70*/  LOP3.LUT P3, RZ, R13, 0xff, RZ, 0xc0, !PT ;  /* 0x000000ff0dff7812 */ /* 0x000fe2000786c0ff */
[----:B------:R-:W-:Y:S01]  /*5f80*/  IMAD.IADD R12, R3, 0x1, R12 ;  /* 0x00000001030c7824 */ /* 0x000fe200078e020c */
[----:B------:R-:W-:Y:S01]  /*5f90*/  IADD3 R16, P4, R16, UR36, RZ ;  /* 0x0000002410107c10 */ /* 0x000fe2000ff9e0ff */
[----:B------:R-:W-:Y:S01]  /*5fa0*/  ULDC.64 UR4, c[0x0][0x650] ;  /* 0x0001940000047ab9 */ /* 0x000fe20000000a00 */
[----:B------:R-:W-:Y:S01]  /*5fb0*/  BSSY B1, `(.L_x_174) ;  /* 0x000006a000017945 */ /* 0x000fe20003800000 */
[----:B------:R-:W-:Y:S01]  /*5fc0*/  IMAD.MOV.U32 R19, RZ, RZ, -0x1 ;  /* 0xffffffffff137424 */ /* 0x000fe200078e00ff */
[----:B------:R-:W-:Y:S01]  /*5fd0*/  ISETP.GT.U32.AND P1, PT, R12, 0x2, PT ;  /* 0x000000020c00780c */ /* 0x000fe20003f24070 */
[----:B------:R-:W-:Y:S01]  /*5fe0*/  IMAD.MOV.U32 R20, RZ, RZ, -0x1 ;  /* 0xffffffffff147424 */ /* 0x000fe200078e00ff */
[----:B------:R-:W-:Y:S01]  /*5ff0*/  IADD3.X R17, R17, UR42, RZ, P4, !PT ;  /* 0x0000002a11117c10 */ /* 0x000fe2000a7fe4ff */
[----:B------:R-:W-:Y:S01]  /*6000*/  IMAD.MOV.U32 R8, RZ, RZ, -0x1 ;  /* 0xffffffffff087424 */ /* 0x000fe200078e00ff */
[----:B------:R-:W-:-:S02]  /*6010*/  ISETP.LT.U32.AND P1, PT, R3, 0x3, P1 ;  /* 0x000000030300780c */ /* 0x000fc40000f21070 */
[----:B------:R-:W-:Y:S01]  /*6020*/  PRMT R13, RZ, 0x7610, R13 ;  /* 0x00007610ff0d7816 */ /* 0x000fe2000000000d */
[----:B------:R-:W0:Y:S01]  /*6030*/  @P3 S2R R5, SR_CgaCtaId ;  /* 0x0000000000053919 */ /* 0x000e220000008800 */
[----:B------:R-:W-:-:S04]  /*6040*/  @P3 MOV R4, 0x400 ;  /* 0x0000040000043802 */ /* 0x000fc80000000f00 */
[----:B0-----:R-:W-:Y:S01]  /*6050*/  @P3 LEA R6, R5, R4, 0x18 ;  /* 0x0000000405063211 */ /* 0x001fe200078ec0ff */
[----:B------:R-:W-:-:S03]  /*6060*/  IMAD.WIDE.U32 R4, R12, -0x55555555, RZ ;  /* 0xaaaaaaab0c047825 */ /* 0x000fc600078e00ff */
[----:B------:R0:W-:Y:S01]  /*6070*/  @P3 SYNCS.ARRIVE.TRANS64.A1T0 RZ, [R6+URZ+0x48], RZ ;  /* 0x000048ff06ff39a7 */ /* 0x0001e2000810003f */
[----:B------:R-:W-:Y:S02]  /*6080*/  ISETP.GE.U32.AND P3, PT, R3, 0x3, PT ;  /* 0x000000030300780c */ /* 0x000fe40003f66070 */
[----:B------:R-:W-:Y:S02]  /*6090*/  SHF.R.U32.HI R7, RZ, 0x1, R5 ;  /* 0x00000001ff077819 */ /* 0x000fe40000011605 */
[----:B------:R-:W-:Y:S02]  /*60a0*/  SEL R5, RZ, 0x1, !P1 ;  /* 0x00000001ff057807 */ /* 0x000fe40004800000 */
[----:B------:R-:W-:Y:S01]  /*60b0*/  ISETP.GE.U32.AND P1, PT, R16, UR4, PT ;  /* 0x0000000410007c0c */ /* 0x000fe2000bf26070 */
[----:B------:R-:W-:Y:S01]  /*60c0*/  IMAD R12, R7, -0x3, R12 ;  /* 0xfffffffd070c7824 */ /* 0x000fe200078e020c */
[----:B------:R-:W-:Y:S02]  /*60d0*/  LOP3.LUT R0, R0, R5, RZ, 0x3c, !PT ;  /* 0x0000000500007212 */ /* 0x000fe400078e3cff */
[----:B------:R-:W-:-:S02]  /*60e0*/  ISETP.GE.U32.AND.EX P1, PT, R17, UR5, PT, P1 ;  /* 0x0000000511007c0c */ /* 0x000fc4000bf26110 */
[----:B------:R-:W-:Y:S02]  /*60f0*/  PRMT R4, RZ, 0x7610, R4 ;  /* 0x00007610ff047816 */ /* 0x000fe40000000004 */
[----:B------:R-:W-:-:S09]  /*6100*/  @P3 LOP3.LUT R0, R0, 0x1, R7, 0x78, !PT ;  /* 0x0000000100003812 */ /* 0x000fd200078e7807 */
[----:B0-----:R-:W-:Y:S05]  /*6110*/  @P1 BRA `(.L_x_175) ;  /* 0x00000004004c1947 */ /* 0x001fea0003800000 */
[----:B------:R-:W-:Y:S01]  /*6120*/  ULDC.64 UR4, c[0x0][0x628] ;  /* 0x00018a0000047ab9 */ /* 0x000fe20000000a00 */
[----:B------:R-:W0:Y:S01]  /*6130*/  S2R R15, SR_CTAID.X ;  /* 0x00000000000f7919 */ /* 0x000e220000002500 */
[----:B------:R-:W-:Y:S01]  /*6140*/  ISETP.NE.U32.AND P1, PT, RZ, UR4, PT ;  /* 0x00000004ff007c0c */ /* 0x000fe2000bf25070 */
[----:B------:R-:W-:Y:S01]  /*6150*/  ULDC UR7, c[0x0][0x630] ;  /* 0x00018c0000077ab9 */ /* 0x000fe20000000800 */
[----:B------:R-:W-:Y:S01]  /*6160*/  IMAD.MOV.U32 R4, RZ, RZ, R16 ;  /* 0x000000ffff047224 */ /* 0x000fe200078e0010 */
[----:B------:R-:W1:Y:S01]  /*6170*/  S2R R14, SR_CTAID.Y ;  /* 0x00000000000e7919 */ /* 0x000e620000002600 */
[----:B------:R-:W-:Y:S01]  /*6180*/  ISETP.NE.AND.EX P1, PT, RZ, UR5, PT, P1 ;  /* 0x00000005ff007c0c */ /* 0x000fe2000bf25310 */
[----:B------:R-:W-:-:S12]  /*6190*/  IMAD.MOV.U32 R5, RZ, RZ, R17 ;  /* 0x000000ffff057224 */ /* 0x000fd800078e0011 */
[----:B------:R-:W-:Y:S05]  /*61a0*/  @!P1 BRA `(.L_x_176) ;  /* 0x0000000000289947 */ /* 0x000fea0003800000 */
[----:B------:R-:W-:Y:S02]  /*61b0*/  ULDC UR6, c[0x0][0x634] ;  /* 0x00018d0000067ab9 */ /* 0x000fe40000000800 */
[----:B------:R-:W-:-:S05]  /*61c0*/  IADD3 R9, P1, R16, UR6, RZ ;  /* 0x0000000610097c10 */ /* 0x000fca000ff3e0ff */
[----:B------:R-:W-:-:S04]  /*61d0*/  IMAD.X R19, RZ, RZ, R17, P1 ;  /* 0x000000ffff137224 */ /* 0x000fc800008e0611 */
[----:B------:R-:W-:-:S04]  /*61e0*/  IMAD.WIDE.U32 R6, R19, UR4, RZ ;  /* 0x0000000413067c25 */ /* 0x000fc8000f8e00ff */
[----:B------:R-:W-:-:S04]  /*61f0*/  IMAD.WIDE.U32 R6, P1, R9, UR5, R6 ;  /* 0x0000000509067c25 */ /* 0x000fc8000f820006 */
[----:B------:R-:W-:-:S04]  /*6200*/  IMAD.WIDE.U32 R8, R9, UR4, RZ ;  /* 0x0000000409087c25 */ /* 0x000fc8000f8e00ff */
[----:B------:R-:W-:Y:S01]  /*6210*/  IMAD.X R5, RZ, RZ, RZ, P1 ;  /* 0x000000ffff057224 */ /* 0x000fe200008e06ff */
[----:B------:R-:W-:Y:S01]  /*6220*/  IADD3 RZ, P1, R9, R6, RZ ;  /* 0x0000000609ff7210 */ /* 0x000fe20007f3e0ff */
[----:B------:R-:W-:-:S04]  /*6230*/  IMAD.MOV.U32 R4, RZ, RZ, R7 ;  /* 0x000000ffff047224 */ /* 0x000fc800078e0007 */
[----:B------:R-:W-:-:S08]  /*6240*/  IMAD.WIDE.U32.X R4, R19, UR5, R4, P1 ;  /* 0x0000000513047c25 */ /* 0x000fd000088e0404 */
.L_x_176:
[--C-:B------:R-:W-:Y:S01]  /*6250*/  SHF.R.U64 R8, R4, UR7, R5.reuse ;  /* 0x0000000704087c19 */ /* 0x100fe20008001205 */
[----:B------:R-:W-:Y:S01]  /*6260*/  ULDC.64 UR4, c[0x0][0x620] ;  /* 0x0001880000047ab9 */ /* 0x000fe20000000a00 */
[----:B------:R-:W-:Y:S01]  /*6270*/  SHF.R.U32.HI R4, RZ, UR7, R5 ;  /* 0x00000007ff047c19 */ /* 0x000fe20008011605 */
[----:B------:R-:W2:Y:S01]  /*6280*/  LDC R24, c[0x0][0x144] ;  /* 0x00005100ff187b82 */ /* 0x000ea20000000800 */
[----:B------:R-:W-:Y:S01]  /*6290*/  IADD3 R7, P1, RZ, -R8, RZ ;  /* 0x80000008ff077210 */ /* 0x000fe20007f3e0ff */
[----:B------:R-:W-:Y:S01]  /*62a0*/  ULDC.64 UR8, c[0x0][0x640] ;  /* 0x0001900000087ab9 */ /* 0x000fe20000000a00 */
[----:B0-----:R-:W-:Y:S01]  /*62b0*/  I2FP.F32.U32 R9, R15 ;  /* 0x0000000f00097245 */ /* 0x001fe20000201000 */
[----:B------:R-:W-:Y:S02]  /*62c0*/  ULDC UR6, c[0x0][0x608] ;  /* 0x0001820000067ab9 */ /* 0x000fe40000000800 */
[----:B------:R-:W-:Y:S01]  /*62d0*/  IMAD.X R4, RZ, RZ, ~R4, P1 ;  /* 0x000000ffff047224 */ /* 0x000fe200008e0e04 */
[----:B------:R-:W-:Y:S01]  /*62e0*/  ISETP.NE.U32.AND P1, PT, RZ, UR8, PT ;  /* 0x00000008ff007c0c */ /* 0x000fe2000bf25070 */
[----:B------:R-:W0:Y:S02]  /*62f0*/  LDC R21, c[0x0][0x148] ;  /* 0x00005200ff157b82 */ /* 0x000e240000000800 */
[----:B------:R-:W-:Y:S01]  /*6300*/  IMAD R6, R4, UR4, RZ ;  /* 0x0000000404067c24 */ /* 0x000fe2000f8e02ff */
[----:B------:R-:W-:Y:S01]  /*6310*/  ISETP.NE.AND.EX P1, PT, RZ, UR9, PT, P1 ;  /* 0x00000009ff007c0c */ /* 0x000fe2000bf25310 */
[----:B------:R-:W-:Y:S01]  /*6320*/  IMAD.WIDE.U32 R4, R7, UR4, R16 ;  /* 0x0000000407047c25 */ /* 0x000fe2000f8e0010 */
[----:B------:R-:W-:-:S03]  /*6330*/  ULDC UR4, c[0x0][0x150] ;  /* 0x0000540000047ab9 */ /* 0x000fc60000000800 */
[----:B------:R-:W-:Y:S02]  /*6340*/  IMAD R7, R7, UR5, R6 ;  /* 0x0000000507077c24 */ /* 0x000fe4000f8e0206 */
[----:B------:R-:W-:Y:S01]  /*6350*/  FMUL R6, R9, UR4 ;  /* 0x0000000409067c20 */ /* 0x000fe20008400000 */
[----:B------:R-:W-:Y:S01]  /*6360*/  ULDC UR4, c[0x0][0x618] ;  /* 0x0001860000047ab9 */ /* 0x000fe20000000800 */
[----:B------:R-:W-:Y:S01]  /*6370*/  ULDC UR5, c[0x0][0x154] ;  /* 0x0000550000057ab9 */ /* 0x000fe20000000800 */
[----:B------:R-:W-:-:S03]  /*6380*/  IMAD.IADD R5, R5, 0x1, R7 ;  /* 0x0000000105057824 */ /* 0x000fc600078e0207 */
[----:B------:R-:W3:Y:S02]  /*6390*/  F2I.U32.TRUNC.NTZ R6, R6 ;  /* 0x0000000600067305 */ /* 0x000ee4000020f000 */
[----:B------:R-:W-:Y:S02]  /*63a0*/  SHF.R.U64 R9, R4, UR4, R5 ;  /* 0x0000000404097c19 */ /* 0x000fe40008001205 */
[----:B-1----:R-:W-:-:S05]  /*63b0*/  I2FP.F32.U32 R4, R14 ;  /* 0x0000000e00047245 */ /* 0x002fca0000201000 */
[----:B------:R-:W-:Y:S01]  /*63c0*/  FMUL R22, R4, UR5 ;  /* 0x0000000504167c20 */ /* 0x000fe20008400000 */
[----:B------:R-:W-:Y:S01]  /*63d0*/  SHF.R.U32.HI R4, RZ, UR4, R5 ;  /* 0x00000004ff047c19 */ /* 0x000fe20008011605 */
[----:B------:R-:W-:-:S03]  /*63e0*/  ULDC UR4, c[0x0][0x658] ;  /* 0x0001960000047ab9 */ /* 0x000fc60000000800 */
[--C-:B------:R-:W-:Y:S01]  /*63f0*/  SHF.R.U64 R20, R9, UR6, R4.reuse ;  /* 0x0000000609147c19 */ /* 0x100fe20008001204 */
[----:B------:R-:W1:Y:S01]  /*6400*/  F2I.U32.TRUNC.NTZ R22, R22 ;  /* 0x0000001600167305 */ /* 0x000e62000020f000 */
[----:B------:R-:W-:Y:S01]  /*6410*/  SHF.R.U32.HI R5, RZ, UR6, R4 ;  /* 0x00000006ff057c19 */ /* 0x000fe20008011604 */
[----:B---3--:R-:W-:-:S03]  /*6420*/  IMAD.MOV R6, RZ, RZ, -R6 ;  /* 0x000000ffff067224 */ /* 0x008fc600078e0a06 */
[----:B------:R-:W-:Y:S01]  /*6430*/  SHF.R.U64 R19, R20, UR4, R5 ;  /* 0x0000000414137c19 */ /* 0x000fe20008001205 */
[----:B--2---:R-:W-:Y:S01]  /*6440*/  IMAD R15, R24, R6, R15 ;  /* 0x00000006180f7224 */ /* 0x004fe200078e020f */
[----:B------:R-:W-:-:S03]  /*6450*/  SHF.R.U32.HI R23, RZ, UR4, R5 ;  /* 0x00000004ff177c19 */ /* 0x000fc60008011605 */
[----:B------:R-:W-:Y:S02]  /*6460*/  IMAD.MOV.U32 R4, RZ, RZ, R19 ;  /* 0x000000ffff047224 */ /* 0x000fe400078e0013 */
[----:B------:R-:W-:Y:S01]  /*6470*/  IMAD.MOV.U32 R5, RZ, RZ, R23 ;  /* 0x000000ffff057224 */ /* 0x000fe200078e0017 */
[----:B-1----:R-:W-:Y:S06]  /*6480*/  @!P1 BRA `(.L_x_177) ;  /* 0x0000000000289947 */ /* 0x002fec0003800000 */
[----:B------:R-:W-:Y:S02]  /*6490*/  ULDC UR4, c[0x0][0x64c] ;  /* 0x0001930000047ab9 */ /* 0x000fe40000000800 */
[----:B------:R-:W-:-:S05]  /*64a0*/  IADD3 R5, P1, R19, UR4, RZ ;  /* 0x0000000413057c10 */ /* 0x000fca000ff3e0ff */
[----:B------:R-:W-:-:S04]  /*64b0*/  IMAD.X R23, RZ, RZ, R23, P1 ;  /* 0x000000ffff177224 */ /* 0x000fc800008e0617 */
[----:B------:R-:W-:-:S04]  /*64c0*/  IMAD.WIDE.U32 R6, R23, UR8, RZ ;  /* 0x0000000817067c25 */ /* 0x000fc8000f8e00ff */
[----:B------:R-:W-:-:S04]  /*64d0*/  IMAD.WIDE.U32 R6, P1, R5, UR9, R6 ;  /* 0x0000000905067c25 */ /* 0x000fc8000f820006 */
[----:B------:R-:W-:-:S04]  /*64e0*/  IMAD.WIDE.U32 R4, R5, UR8, RZ ;  /* 0x0000000805047c25 */ /* 0x000fc8000f8e00ff */
[----:B------:R-:W-:Y:S01]  /*64f0*/  IMAD.MOV.U32 R4, RZ, RZ, R7 ;  /* 0x000000ffff047224 */ /* 0x000fe200078e0007 */
[----:B------:R-:W-:Y:S01]  /*6500*/  IADD3 RZ, P3, R5, R6, RZ ;  /* 0x0000000605ff7210 */ /* 0x000fe20007f7e0ff */
[----:B------:R-:W-:-:S04]  /*6510*/  IMAD.X R5, RZ, RZ, RZ, P1 ;  /* 0x000000ffff057224 */ /* 0x000fc800008e06ff */
[----:B------:R-:W-:-:S08]  /*6520*/  IMAD.WIDE.U32.X R4, R23, UR9, R4, P3 ;  /* 0x0000000917047c25 */ /* 0x000fd000098e0404 */
.L_x_177:
[----:B------:R-:W-:Y:S01]  /*6530*/  ISETP.NE.AND P1, PT, R2, 0x1, PT ;  /* 0x000000010200780c */ /* 0x000fe20003f25270 */
[----:B------:R-:W-:Y:S01]  /*6540*/  ULDC UR4, c[0x0][0x648] ;  /* 0x0001920000047ab9 */ /* 0x000fe20000000800 */
[----:B------:R-:W-:Y:S01]  /*6550*/  LOP3.LUT R20, R20, UR16, RZ, 0xc0, !PT ;  /* 0x0000001014147c12 */ /* 0x000fe2000f8ec0ff */
[----:B------:R-:W-:Y:S01]  /*6560*/  IMAD.MOV R22, RZ, RZ, -R22 ;  /* 0x000000ffff167224 */ /* 0x000fe200078e0a16 */
[----:B------:R-:W-:Y:S01]  /*6570*/  SHF.R.U64 R5, R4, UR4, R5 ;  /* 0x0000000404057c19 */ /* 0x000fe20008001205 */
[----:B------:R-:W-:Y:S01]  /*6580*/  ULDC UR4, c[0x0][0x638] ;  /* 0x00018e0000047ab9 */ /* 0x000fe20000000800 */
[----:B------:R-:W-:Y:S01]  /*6590*/  LOP3.LUT R6, R9, UR15, RZ, 0xc0, !PT ;  /* 0x0000000f09067c12 */ /* 0x000fe2000f8ec0ff */
[----:B------:R-:W-:Y:S02]  /*65a0*/  ULDC UR5, c[0x0][0x610] ;  /* 0x0001840000057ab9 */ /* 0x000fe40000000800 */
[----:B------:R-:W-:Y:S02]  /*65b0*/  IMAD.MOV R4, RZ, RZ, -R5 ;  /* 0x000000ffff047224 */ /* 0x000fe400078e0a05 */
[----:B------:R-:W-:-:S02]  /*65c0*/  IMAD R20, R5, UR17, R20 ;  /* 0x0000001105147c24 */ /* 0x000fc4000f8e0214 */
[----:B0-----:R-:W-:Y:S02]  /*65d0*/  @P1 IMAD R15, R21, R22, R14 ;  /* 0x00000016150f1224 */ /* 0x001fe400078e020e */
[----:B------:R-:W-:Y:S01]  /*65e0*/  IMAD R19, R4, UR4, R19 ;  /* 0x0000000404137c24 */ /* 0x000fe2000f8e0213 */
[----:B------:R-:W-:Y:S01]  /*65f0*/  ULDC UR4, c[0x0][0x600] ;  /* 0x0001800000047ab9 */ /* 0x000fe20000000800 */
[----:B------:R-:W-:Y:S02]  /*6600*/  IMAD R15, R20, UR5, R15 ;  /* 0x00000005140f7c24 */ /* 0x000fe4000f8e020f */
[----:B------:R-:W-:Y:S02]  /*6610*/  IMAD R6, R19, UR4, R6 ;  /* 0x0000000413067c24 */ /* 0x000fe4000f8e0206 */
[----:B------:R-:W-:-:S03]  /*6620*/  IMAD.MOV.U32 R4, RZ, RZ, 0x1 ;  /* 0x00000001ff047424 */ /* 0x000fc600078e00ff */
[----:B------:R-:W-:Y:S02]  /*6630*/  SEL R20, R6, R15, !P1 ;  /* 0x0000000f06147207 */ /* 0x000fe40004800000 */
[----:B------:R-:W-:-:S07]  /*6640*/  SEL R19, R15, R6, !P1 ;  /* 0x000000060f137207 */ /* 0x000fce0004800000 */
.L_x_175:
[----:B------:R-:W-:Y:S05]  /*6650*/  BSYNC B1 ;  /* 0x0000000000017941 */ /* 0x000fea0003800000 */
.L_x_174:
[----:B------:R-:W-:-:S13]  /*6660*/  LOP3.LUT P1, RZ, R4, 0xff, RZ, 0xc0, !PT ;  /* 0x000000ff04ff7812 */ /* 0x000fda000782c0ff */
[----:B------:R-:W-:Y:S05]  /*6670*/  @P1 BRA `(.L_x_178) ;  /* 0xfffffff400541947 */ /* 0x000fea000383ffff */
[----:B------:R-:W-:Y:S05]  /*6680*/  BSYNC B0 ;  /* 0x0000000000007941 */ /* 0x000fea0003800000 */
.L_x_166:
[----:B------:R-:W-:-:S03]  /*6690*/  UMOV UR4, 0xffffffff ;  /* 0xffffffff00047882 */ /* 0x000fc60000000000 */
[----:B------:R-:W-:Y:S05]  /*66a0*/  BRA.DIV UR4, `(.L_x_179) ;  /* 0x0000000204f07947 */ /* 0x000fea000b800000 */
[----:B------:R-:W-:-:S13]  /*66b0*/  ELECT P6, URZ, PT ;  /* 0x00000000003f782f */ /* 0x000fda00038c0000 */
.L_x_192:
[----:B------:R-:W-:Y:S04]  /*66c0*/  BSSY B0, `(.L_x_180) ;  /* 0x0000022000007945 */ /* 0x000fe80003800000 */
[----:B------:R-:W-:Y:S05]  /*66d0*/  @!P6 BRA `(.L_x_181) ;  /* 0x000000000080e947 */ /* 0x000fea0003800000 */
[----:B------:R-:W-:-:S04]  /*66e0*/  LOP3.LUT R18, R18, 0x2, RZ, 0xfc, !PT ;  /* 0x0000000212127812 */ /* 0x000fc800078efcff */
[----:B------:R-:W-:-:S13]  /*66f0*/  ISETP.NE.AND P0, PT, R18, 0x3, PT ;  /* 0x000000031200780c */ /* 0x000fda0003f05270 */
[----:B------:R-:W-:Y:S05]  /*6700*/  @!P0 BRA `(.L_x_182) ;  /* 0x0000000000048947 */ /* 0x000fea0003800000 */
[----:B------:R-:W-:Y:S01]  /*6710*/  BPT.TRAP 0x1 ;  /* 0x000000040000795c */ /* 0x000fe20000300000 */
.L_x_182:
[----:B------:R-:W0:Y:S01]  /*6720*/  S2R R3, SR_CgaCtaId ;  /* 0x0000000000037919 */ /* 0x000e220000008800 */
[----:B------:R-:W-:-:S04]  /*6730*/  MOV R2, 0x400 ;  /* 0x0000040000027802 */ /* 0x000fc80000000f00 */
[----:B0-----:R-:W-:Y:S02]  /*6740*/  LEA R3, R3, R2, 0x18 ;  /* 0x0000000203037211 */ /* 0x001fe400078ec0ff */
[----:B------:R-:W-:-:S03]  /*6750*/  SHF.L.U32 R2, R0, 0x1f, RZ ;  /* 0x0000001f00027819 */ /* 0x000fc600000006ff */
[----:B------:R-:W-:-:S04]  /*6760*/  VIADD R3, R3, 0x18 ;  /* 0x0000001803037836 */ /* 0x000fc80000000000 */
[C---:B------:R-:W-:Y:S02]  /*6770*/  IMAD R7, R12.reuse, 0x8, R3 ;  /* 0x000000080c077824 */ /* 0x040fe400078e0203 */
[----:B------:R-:W-:Y:S02]  /*6780*/  VIADD R12, R12, 0x1 ;  /* 0x000000010c0c7836 */ /* 0x000fe40000000000 */
[----:B------:R-:W0:Y:S03]  /*6790*/  SYNCS.PHASECHK.TRANS64.TRYWAIT P0, [R7+URZ], R2 ;  /* 0x00000002070075a7 */ /* 0x000e26000800017f */
[----:B------:R-:W-:-:S04]  /*67a0*/  ISETP.NE.AND P1, PT, R12, 0x3, PT ;  /* 0x000000030c00780c */ /* 0x000fc80003f25270 */
[----:B------:R-:W-:Y:S02]  /*67b0*/  SEL R5, RZ, 0x1, P1 ;  /* 0x00000001ff057807 */ /* 0x000fe40000800000 */
[----:B------:R-:W-:Y:S02]  /*67c0*/  SEL R12, R12, RZ, P1 ;  /* 0x000000ff0c0c7207 */ /* 0x000fe40000800000 */
[----:B------:R-:W-:-:S03]  /*67d0*/  LOP3.LUT R5, R0, R5, RZ, 0x3c, !PT ;  /* 0x0000000500057212 */ /* 0x000fc600078e3cff */
[----:B------:R-:W-:Y:S01]  /*67e0*/  IMAD R9, R12, 0x8, R3 ;  /* 0x000000080c097824 */ /* 0x000fe200078e0203 */
[----:B------:R-:W-:Y:S01]  /*67f0*/  SHF.L.U32 R4, R5, 0x1f, RZ ;  /* 0x0000001f05047819 */ /* 0x000fe200000006ff */
[----:B0-----:R-:W-:Y:S06]  /*6800*/  @!P0 BRA `(.L_x_183) ;  /* 0x0000000000b88947 */ /* 0x001fec0003800000 */
.L_x_193:
[----:B------:R-:W1:Y:S01]  /*6810*/  SYNCS.PHASECHK.TRANS64.TRYWAIT P0, [R9+URZ], R4 ;  /* 0x00000004090075a7 */ /* 0x000e62000800017f */
[----:B------:R-:W-:-:S05]  /*6820*/  VIADD R0, R12, 0x1 ;  /* 0x000000010c007836 */ /* 0x000fca0000000000 */
[----:B------:R-:W-:-:S04]  /*6830*/  ISETP.NE.AND P1, PT, R0, 0x3, PT ;  /* 0x000000030000780c */ /* 0x000fc80003f25270 */
[----:B0-----:R-:W-:Y:S02]  /*6840*/  SEL R2, RZ, 0x1, P1 ;  /* 0x00000001ff027807 */ /* 0x001fe40000800000 */
[----:B------:R-:W-:Y:S02]  /*6850*/  SEL R0, R0, RZ, P1 ;  /* 0x000000ff00007207 */ /* 0x000fe40000800000 */
[----:B------:R-:W-:Y:S01]  /*6860*/  LOP3.LUT R2, R5, R2, RZ, 0x3c, !PT ;  /* 0x0000000205027212 */ /* 0x000fe200078e3cff */
[----:B-1----:R-:W-:Y:S06]  /*6870*/  @!P0 BRA `(.L_x_184) ;  /* 0x0000000000b08947 */ /* 0x002fec0003800000 */
.L_x_194:
[----:B------:R-:W-:Y:S01]  /*6880*/  IMAD R3, R0, 0x8, R3 ;  /* 0x0000000800037824 */ /* 0x000fe200078e0203 */
[----:B------:R-:W-:-:S07]  /*6890*/  SHF.L.U32 R0, R2, 0x1f, RZ ;  /* 0x0000001f02007819 */ /* 0x000fce00000006ff */
.L_x_185:
[----:B-1----:R1:W2:Y:S02]  /*68a0*/  SYNCS.PHASECHK.TRANS64.TRYWAIT P0, [R3+URZ], R0 ;  /* 0x00000000030075a7 */ /* 0x0022a4000800017f */
[----:B--2---:R-:W-:Y:S05]  /*68b0*/  @!P0 NANOSLEEP.SYNCS 0x989680 ;  /* 0x009896800000895d */ /* 0x004fea0003900000 */
[----:B------:R-:W2:Y:S02]  /*68c0*/  @!P0 SYNCS.PHASECHK.TRANS64 P0, [R3+URZ], R0 ;  /* 0x00000000030085a7 */ /* 0x000ea4000800007f */
[----:B--2---:R-:W-:Y:S05]  /*68d0*/  @!P0 BRA `(.L_x_185) ;  /* 0xfffffffc00f08947 */ /* 0x004fea000383ffff */
.L_x_181:
[----:B------:R-:W-:Y:S05]  /*68e0*/  BSYNC B0 ;  /* 0x0000000000007941 */ /* 0x000fea0003800000 */
.L_x_180:
[----:B------:R-:W-:Y:S05]  /*68f0*/  EXIT ;  /* 0x000000000000794d */ /* 0x000fea0003800000 */
.L_x_17:
[----:B-1----:R1:W2:Y:S02]  /*6900*/  SYNCS.PHASECHK.TRANS64.TRYWAIT P1, [R3+URZ], R0 ;  /* 0x00000000030075a7 */ /* 0x0022a4000802017f */
[----:B--2---:R-:W-:Y:S05]  /*6910*/  @!P1 NANOSLEEP.SYNCS 0x989680 ;  /* 0x009896800000995d */ /* 0x004fea0003900000 */
[----:B------:R-:W2:Y:S02]  /*6920*/  @!P1 SYNCS.PHASECHK.TRANS64 P1, [R3+URZ], R0 ;  /* 0x00000000030095a7 */ /* 0x000ea4000802007f */
[----:B--2---:R-:W-:Y:S05]  /*6930*/  @!P1 BRA `(.L_x_17) ;  /* 0xfffffffc00f09947 */ /* 0x004fea000383ffff */
[----:B------:R-:W-:Y:S05]  /*6940*/  BRA `(.L_x_16) ;  /* 0xffffffa800cc7947 */ /* 0x000fea000383ffff */
.L_x_22:
[----:B-1----:R1:W2:Y:S02]  /*6950*/  SYNCS.PHASECHK.TRANS64.TRYWAIT P1, [R5+URZ], R4 ;  /* 0x00000004050075a7 */ /* 0x0022a4000802017f */
[----:B--2---:R-:W-:Y:S05]  /*6960*/  @!P1 NANOSLEEP.SYNCS 0x989680 ;  /* 0x009896800000995d */ /* 0x004fea0003900000 */
[----:B------:R-:W2:Y:S02]  /*6970*/  @!P1 SYNCS.PHASECHK.TRANS64 P1, [R5+URZ], R4 ;  /* 0x00000004050095a7 */ /* 0x000ea4000802007f */
[----:B--2---:R-:W-:Y:S05]  /*6980*/  @!P1 BRA `(.L_x_22) ;  /* 0xfffffffc00f09947 */ /* 0x004fea000383ffff */
[----:B------:R-:W-:Y:S05]  /*6990*/  BRA `(.L_x_21) ;  /* 0xffffffac004c7947 */ /* 0x000fea000383ffff */
.L_x_167:
[----:B------:R-:W-:Y:S01]  /*69a0*/  BSSY B1, `(.L_x_186) ;  /* 0x0000006000017945 */ /* 0x000fe20003800000 */
[----:B------:R-:W-:-:S07]  /*69b0*/  IMAD.MOV.U32 R15, RZ, RZ, -0x1 ;  /* 0xffffffffff0f7424 */ /* 0x000fce00078e00ff */
[----:B------:R-:W-:Y:S05]  /*69c0*/  WARPSYNC.COLLECTIVE R15, `(.L_x_187) ;  /* 0x000000000f0c7348 */ /* 0x000fea0003c00000 */
[----:B------:R-:W-:Y:S02]  /*69d0*/  ELECT P6, UR62, PT ;  /* 0x00000000003e782f */ /* 0x000fe400038c0000 */
[----:B------:R-:W-:Y:S01]  /*69e0*/  MOV R14, UR62 ;  /* 0x0000003e000e7c02 */ /* 0x000fe20008000f00 */
[----:B------:R-:W-:Y:S10]  /*69f0*/  ENDCOLLECTIVE ;  /* 0x000000000000791b */ /* 0x000ff40003800000 */
.L_x_187:
[----:B------:R-:W-:Y:S05]  /*6a00*/  BSYNC B1 ;  /* 0x0000000000017941 */ /* 0x000fea0003800000 */
.L_x_186:
[----:B------:R-:W-:Y:S05]  /*6a10*/  BRA `(.L_x_188) ;  /* 0xfffffff000787947 */ /* 0x000fea000383ffff */
.L_x_170:
[----:B0-----:R0:W1:Y:S02]  /*6a20*/  SYNCS.PHASECHK.TRANS64.TRYWAIT P1, [R14+URZ+0x18], R7 ;  /* 0x000018070e0075a7 */ /* 0x001064000802017f */
[----:B-1----:R-:W-:Y:S05]  /*6a30*/  @!P1 NANOSLEEP.SYNCS 0x989680 ;  /* 0x009896800000995d */ /* 0x002fea0003900000 */
[----:B------:R-:W1:Y:S02]  /*6a40*/  @!P1 SYNCS.PHASECHK.TRANS64 P1, [R14+URZ+0x18], R7 ;  /* 0x000018070e0095a7 */ /* 0x000e64000802007f */
[----:B-1----:R-:W-:Y:S05]  /*6a50*/  @!P1 BRA `(.L_x_170) ;  /* 0xfffffffc00f09947 */ /* 0x002fea000383ffff */
[----:B------:R-:W-:Y:S05]  /*6a60*/  BRA `(.L_x_189) ;  /* 0xfffffff000ac7947 */ /* 0x000fea000383ffff */
.L_x_179:
[----:B------:R-:W-:Y:S01]  /*6a70*/  BSSY B0, `(.L_x_190) ;  /* 0x0000006000007945 */ /* 0x000fe20003800000 */
[----:B------:R-:W-:-:S07]  /*6a80*/  IMAD.MOV.U32 R15, RZ, RZ, -0x1 ;  /* 0xffffffffff0f7424 */ /* 0x000fce00078e00ff */
[----:B------:R-:W-:Y:S05]  /*6a90*/  WARPSYNC.COLLECTIVE R15, `(.L_x_191) ;  /* 0x000000000f0c7348 */ /* 0x000fea0003c00000 */
[----:B------:R-:W-:Y:S02]  /*6aa0*/  ELECT P6, UR62, PT ;  /* 0x00000000003e782f */ /* 0x000fe400038c0000 */
[----:B------:R-:W-:Y:S01]  /*6ab0*/  MOV R14, UR62 ;  /* 0x0000003e000e7c02 */ /* 0x000fe20008000f00 */
[----:B------:R-:W-:Y:S10]  /*6ac0*/  ENDCOLLECTIVE ;  /* 0x000000000000791b */ /* 0x000ff40003800000 */
.L_x_191:
[----:B------:R-:W-:Y:S05]  /*6ad0*/  BSYNC B0 ;  /* 0x0000000000007941 */ /* 0x000fea0003800000 */
.L_x_190:
[----:B------:R-:W-:Y:S05]  /*6ae0*/  BRA `(.L_x_192) ;  /* 0xfffffff800f47947 */ /* 0x000fea000383ffff */
.L_x_183:
[----:B0-----:R0:W1:Y:S02]  /*6af0*/  SYNCS.PHASECHK.TRANS64.TRYWAIT P0, [R7+URZ], R2 ;  /* 0x00000002070075a7 */ /* 0x001064000800017f */
[----:B-1----:R-:W-:Y:S05]  /*6b00*/  @!P0 NANOSLEEP.SYNCS 0x989680 ;  /* 0x009896800000895d */ /* 0x002fea0003900000 */
[----:B------:R-:W1:Y:S02]  /*6b10*/  @!P0 SYNCS.PHASECHK.TRANS64 P0, [R7+URZ], R2 ;  /* 0x00000002070085a7 */ /* 0x000e64000800007f */
[----:B-1----:R-:W-:Y:S05]  /*6b20*/  @!P0 BRA `(.L_x_183) ;  /* 0xfffffffc00f08947 */ /* 0x002fea000383ffff */
[----:B------:R-:W-:Y:S05]  /*6b30*/  BRA `(.L_x_193) ;  /* 0xfffffffc00347947 */ /* 0x000fea000383ffff */
.L_x_184:
[----:B0-----:R0:W1:Y:S02]  /*6b40*/  SYNCS.PHASECHK.TRANS64.TRYWAIT P0, [R9+URZ], R4 ;  /* 0x00000004090075a7 */ /* 0x001064000800017f */
[----:B-1----:R-:W-:Y:S05]  /*6b50*/  @!P0 NANOSLEEP.SYNCS 0x989680 ;  /* 0x009896800000895d */ /* 0x002fea0003900000 */
[----:B------:R-:W1:Y:S02]  /*6b60*/  @!P0 SYNCS.PHASECHK.TRANS64 P0, [R9+URZ], R4 ;  /* 0x00000004090085a7 */ /* 0x000e64000800007f */
[----:B-1----:R-:W-:Y:S05]  /*6b70*/  @!P0 BRA `(.L_x_184) ;  /* 0xfffffffc00f08947 */ /* 0x002fea000383ffff */
[----:B------:R-:W-:Y:S05]  /*6b80*/  BRA `(.L_x_194) ;  /* 0xfffffffc003c7947 */ /* 0x000fea000383ffff */
.L_x_195:
[----:B------:R-:W-:-:S00]  /*6b90*/  BRA `(.L_x_195) ;  /* 0xfffffffc00fc7947 */ /* 0x000fc0000383ffff */
[----:B------:R-:W-:-:S00]  /*6ba0*/  NOP ;  /* 0x0000000000007918 */ /* 0x000fc00000000000 */
        /* <DEDUP_REMOVED lines=13> */
.L_x_196:


//--------------------- .nv.global.init           --------------------------
	.section	.nv.global.init,"aw",@progbits
.nv.global.init:
	.type		$str$22,@object
	.size		$str$22,($str$23 - $str$22)
$str$22:
        /*0000*/ 	.byte	0x6b, 0x5f, 0x74, 0x69, 0x6c, 0x65, 0x5f, 0x63, 0x6f, 0x75, 0x6e, 0x74, 0x20, 0x3e, 0x3d, 0x20
        /*0010*/ 	.byte	0x31, 0x00
	.type		$str$23,@object
	.size		$str$23,(__unnamed_1 - $str$23)
$str$23:
        /*0012*/ 	.byte	0x2f, 0x74, 0x6d, 0x70, 0x2f, 0x63, 0x75, 0x74, 0x6c, 0x61, 0x73, 0x73, 0x5f, 0x73, 0x77, 0x65
        /*0022*/ 	.byte	0x65, 0x70, 0x5f, 0x73, 0x72, 0x63, 0x2f, 0x69, 0x6e, 0x63, 0x6c, 0x75, 0x64, 0x65, 0x2f, 0x63
        /*0032*/ 	.byte	0x75, 0x74, 0x6c, 0x61, 0x73, 0x73, 0x2f, 0x67, 0x65, 0x6d, 0x6d, 0x2f, 0x63, 0x6f, 0x6c, 0x6c
        /*0042*/ 	.byte	0x65, 0x63, 0x74, 0x69, 0x76, 0x65, 0x2f, 0x73, 0x6d, 0x39, 0x30, 0x5f, 0x6d, 0x6d, 0x61, 0x5f
        /*0052*/ 	.byte	0x74, 0x6d, 0x61, 0x5f, 0x67, 0x6d, 0x6d, 0x61, 0x5f, 0x73, 0x73, 0x5f, 0x77, 0x61, 0x72, 0x70
        /*0062*/ 	.byte	0x73, 0x70, 0x65, 0x63, 0x69, 0x61, 0x6c, 0x69, 0x7a, 0x65, 0x64, 0x2e, 0x68, 0x70, 0x70, 0x00
	.type		__unnamed_1,@object
	.size		__unnamed_1,(.L_0 - __unnamed_1)
__unnamed_1:
        /*0072*/ 	.byte	0x76, 0x6f, 0x69, 0x64, 0x20, 0x63, 0x75, 0x74, 0x6c, 0x61, 0x73, 0x73, 0x3a, 0x3a, 0x67, 0x65
        /* <DEDUP_REMOVED lines=171> */
        /*0b32*/ 	.byte	0x75, 0x74, 0x65, 0x3a, 0x3a, 0x69, 0x64, 0x65, 0x6e, 0x74, 0x69, 0x74, 0x79, 0x5d, 0x00
.L_0:


//--------------------- .nv.shared._ZN7cutlass13device_kernelINS_4gemm6kernel13GemmUniversalIN4cute5tupleIJiiiiEEENS1_10collective13CollectiveMmaINS1_34MainloopSm90TmaGmmaWarpSpecializedILi3ENS5_IJNS4_1CILi1EEESB_SB_EEENS1_35KernelTmaWarpSpecializedCooperativeEEENS5_IJNSA_ILi128EEESF_NSA_ILi32EEEEEEaNS5_IJlSB_lEEEaSI_NS4_8TiledMMAINS4_8MMA_AtomIJNS4_4SM904GMMA27MMA_64x128x32_S32S8S8_SS_TNEEEENS4_6LayoutINS5_IJNSA_ILi2EEESB_SB_EEENS5_IJSB_NSA_ILi0EEESS_EEEEENS5_IJNS4_10UnderscoreESV_SV_EEEEENS4_13SM90_TMA_LOADENS4_14ComposedLayoutINS4_7SwizzleILi1ELi4ELi3EEENS4_18smem_ptr_flag_bitsILi8EEENSP_INS5_IJNSA_ILi8EEESG_EEENS5_IJSG_SB_EEEEEEEvNS4_8identityESY_S18_vS19_EENS_8epilogue10collective6detail29Sm90TmaWarpSpecializedAdapterINS1C_15DefaultEpilogueIaSI_SI_NS1B_6thread17LinearCombinationIaLi1EiiLNS1G_9ScaleType4KindE0ELNS_15FloatRoundStyleE2EaEENS1_15EpilogueDefaultEEEEEvvEEEEvNT_6ParamsE --------------------------
	.section	.nv.shared._ZN7cutlass13device_kernelINS_4gemm6kernel13GemmUniversalIN4cute5tupleIJiiiiEEENS1_10collective13CollectiveMmaINS1_34MainloopSm90TmaGmmaWarpSpecializedILi3ENS5_IJNS4_1CILi1EEESB_SB_EEENS1_35KernelTmaWarpSpecializedCooperativeEEENS5_IJNSA_ILi128EEESF_NSA_ILi32EEEEEEaNS5_IJlSB_lEEEaSI_NS4_8TiledMMAINS4_8MMA_AtomIJNS4_4SM904GMMA27MMA_64x128x32_S32S8S8_SS_TNEEEENS4_6LayoutINS5_IJNSA_ILi2EEESB_SB_EEENS5_IJSB_NSA_ILi0EEESS_EEEEENS5_IJNS4_10UnderscoreESV_SV_EEEEENS4_13SM90_TMA_LOADENS4_14ComposedLayoutINS4_7SwizzleILi1ELi4ELi3EEENS4_18smem_ptr_flag_bitsILi8EEENSP_INS5_IJNSA_ILi8EEESG_EEENS5_IJSG_SB_EEEEEEEvNS4_8identityESY_S18_vS19_EENS_8epilogue10collective6detail29Sm90TmaWarpSpecializedAdapterINS1C_15DefaultEpilogueIaSI_SI_NS1B_6thread17LinearCombinationIaLi1EiiLNS1G_9ScaleType4KindE0ELNS_15FloatRoundStyleE2EaEENS1_15EpilogueDefaultEEEEEvvEEEEvNT_6ParamsE,"aw",@nobits
	.sectionflags	@""
	.align	16
	.zero		1024


//--------------------- .nv.shared.reserved.0     --------------------------
	.section	.nv.shared.reserved.0,"aw",@nobits
	.weak		__nv_reservedSMEM_offset_0_alias
	.size		__nv_reservedSMEM_offset_0_alias, 0, 0
	.other		__nv_reservedSMEM_offset_0_alias,@"STO_CUDA_RESERVED_SHARED STV_DEFAULT"
__nv_reservedSMEM_offset_0_alias:
	.zero		0


//--------------------- .nv.global                --------------------------
	.section	.nv.global,"aw",@nobits
.nv.global:
	.type		_ZN39_INTERNAL_5ada5eac_4_k_cu_c88a5a04_43104cute1_E,@object
	.size		_ZN39_INTERNAL_5ada5eac_4_k_cu_c88a5a04_43104cute1_E,(_ZN39_INTERNAL_5ada5eac_4_k_cu_c88a5a04_43104cuda3std3__45__cpo6cbeginE - _ZN39_INTERNAL_5ada5eac_4_k_cu_c88a5a04_43104cute1_E)
_ZN39_INTERNAL_5ada5eac_4_k_cu_c88a5a04_43104cute1_E:
	.zero		1
	.type		_ZN39_INTERNAL_5ada5eac_4_k_cu_c88a5a04_43104cuda3std3__45__cpo6cbeginE,@object
	.size		_ZN39_INTERNAL_5ada5eac_4_k_cu_c88a5a04_43104cuda3std3__45__cpo6cbeginE,(_ZN39_INTERNAL_5ada5eac_4_k_cu_c88a5a04_43104cuda3std3__48in_placeE - _ZN39_INTERNAL_5ada5eac_4_k_cu_c88a5a04_43104cuda3std3__45__cpo6cbeginE)
_ZN39_INTERNAL_5ada5eac_4_k_cu_c88a5a04_43104cuda3std3__45__cpo6cbeginE:
	.zero		1
	.type		_ZN39_INTERNAL_5ada5eac_4_k_cu_c88a5a04_43104cuda3std3__48in_placeE,@object
	.size		_ZN39_INTERNAL_5ada5eac_4_k_cu_c88a5a04_43104cuda3std3__48in_placeE,(_ZN39_INTERNAL_5ada5eac_4_k_cu_c88a5a04_43104cuda3std6ranges3__45__cpo9iter_moveE - _ZN39_INTERNAL_5ada5eac_4_k_cu_c88a5a04_43104cuda3std3__48in_placeE)
_ZN39_INTERNAL_5ada5eac_4_k_cu_c88a5a04_43104cuda3std3__48in_placeE:
	.zero		1
	.type		_ZN39_INTERNAL_5ada5eac_4_k_cu_c88a5a04_43104cuda3std6ranges3__45__cpo9iter_moveE,@object
	.size		_ZN39_INTERNAL_5ada5eac_4_k_cu_c88a5a04_43104cuda3std6ranges3__45__cpo9iter_moveE,(_ZN39_INTERNAL_5ada5eac_4_k_cu_c88a5a04_43104cuda3std3__45__cpo5beginE - _ZN39_INTERNAL_5ada5eac_4_k_cu_c88a5a04_43104cuda3std6ranges3__45__cpo9iter_moveE)
_ZN39_INTERNAL_5ada5eac_4_k_cu_c88a5a04_43104cuda3std6ranges3__45__cpo9iter_moveE:
	.zero		1
	.type		_ZN39_INTERNAL_5ada5eac_4_k_cu_c88a5a04_43104cuda3std3__45__cpo5beginE,@object
	.size		_ZN39_INTERNAL_5ada5eac_4_k_cu_c88a5a04_43104cuda3std3__45__cpo5beginE,(_ZN39_INTERNAL_5ada5eac_4_k_cu_c88a5a04_43104cuda3std3__441_GLOBAL__N__5ada5eac_4_k_cu_c88a5a04_43106ignoreE - _ZN39_INTERNAL_5ada5eac_4_k_cu_c88a5a04_43104cuda3std3__45__cpo5beginE)
_ZN39_INTERNAL_5ada5eac_4_k_cu_c88a5a04_43104cuda3std3__45__cpo5beginE:
	.zero		1
	.type		_ZN39_INTERNAL_5ada5eac_4_k_cu_c88a5a04_43104cuda3std3__441_GLOBAL__N__5ada5eac_4_k_cu_c88a5a04_43106ignoreE,@object
	.size		_ZN39_INTERNAL_5ada5eac_4_k_cu_c88a5a04_43104cuda3std3__441_GLOBAL__N__5ada5eac_4_k_cu_c88a5a04_43106ignoreE,(_ZN39_INTERNAL_5ada5eac_4_k_cu_c88a5a04_43104cute7productE - _ZN39_INTERNAL_5ada5eac_4_k_cu_c88a5a04_43104cuda3std3__441_GLOBAL__N__5ada5eac_4_k_cu_c88a5a04_43106ignoreE)
_ZN39_INTERNAL_5ada5eac_4_k_cu_c88a5a04_43104cuda3std3__441_GLOBAL__N__5ada5eac_4_k_cu_c88a5a04_43106ignoreE:
	.zero		1
	.type		_ZN39_INTERNAL_5ada5eac_4_k_cu_c88a5a04_43104cute7productE,@object
	.size		_ZN39_INTERNAL_5ada5eac_4_k_cu_c88a5a04_43104cute7productE,(_ZN39_INTERNAL_5ada5eac_4_k_cu_c88a5a04_43104cuda3std3__45__cpo3endE - _ZN39_INTERNAL_5ada5eac_4_k_cu_c88a5a04_43104cute7productE)
_ZN39_INTERNAL_5ada5eac_4_k_cu_c88a5a04_43104cute7productE:
	.zero		1
	.type		_ZN39_INTERNAL_5ada5eac_4_k_cu_c88a5a04_43104cuda3std3__45__cpo3endE,@object
	.size		_ZN39_INTERNAL_5ada5eac_4_k_cu_c88a5a04_43104cuda3std3__45__cpo3endE,(_ZN39_INTERNAL_5ada5eac_4_k_cu_c88a5a04_43104cuda3std3__419piecewise_constructE - _ZN39_INTERNAL_5ada5eac_4_k_cu_c88a5a04_43104cuda3std3__45__cpo3endE)
_ZN39_INTERNAL_5ada5eac_4_k_cu_c88a5a04_43104cuda3std3__45__cpo3endE:
	.zero		1
	.type		_ZN39_INTERNAL_5ada5eac_4_k_cu_c88a5a04_43104cuda3std3__419piecewise_constructE,@object
	.size		_ZN39_INTERNAL_5ada5eac_4_k_cu_c88a5a04_43104cuda3std3__419piecewise_constructE,(_ZN39_INTERNAL_5ada5eac_4_k_cu_c88a5a04_43104cuda3std3__45__cpo4cendE - _ZN39_INTERNAL_5ada5eac_4_k_cu_c88a5a04_43104cuda3std3__419piecewise_constructE)
_ZN39_INTERNAL_5ada5eac_4_k_cu_c88a5a04_43104cuda3std3__419piecewise_constructE:
	.zero		1
	.type		_ZN39_INTERNAL_5ada5eac_4_k_cu_c88a5a04_43104cuda3std3__45__cpo4cendE,@object
	.size		_ZN39_INTERNAL_5ada5eac_4_k_cu_c88a5a04_43104cuda3std3__45__cpo4cendE,(_ZN39_INTERNAL_5ada5eac_4_k_cu_c88a5a04_43104cuda3std6ranges3__45__cpo4swapE - _ZN39_INTERNAL_5ada5eac_4_k_cu_c88a5a04_43104cuda3std3__45__cpo4cendE)
_ZN39_INTERNAL_5ada5eac_4_k_cu_c88a5a04_43104cuda3std3__45__cpo4cendE:
	.zero		1
	.type		_ZN39_INTERNAL_5ada5eac_4_k_cu_c88a5a04_43104cuda3std6ranges3__45__cpo4swapE,@object
	.size		_ZN39_INTERNAL_5ada5eac_4_k_cu_c88a5a04_43104cuda3std6ranges3__45__cpo4swapE,(.L_8 - _ZN39_INTERNAL_5ada5eac_4_k_cu_c88a5a04_43104cuda3std6ranges3__45__cpo4swapE)
_ZN39_INTERNAL_5ada5eac_4_k_cu_c88a5a04_43104cuda3std6ranges3__45__cpo4swapE:
	.zero		1
.L_8:


//--------------------- .nv.constant0._ZN7cutlass13device_kernelINS_4gemm6kernel13GemmUniversalIN4cute5tupleIJiiiiEEENS1_10collective13CollectiveMmaINS1_34MainloopSm90TmaGmmaWarpSpecializedILi3ENS5_IJNS4_1CILi1EEESB_SB_EEENS1_35KernelTmaWarpSpecializedCooperativeEEENS5_IJNSA_ILi128EEESF_NSA_ILi32EEEEEEaNS5_IJlSB_lEEEaSI_NS4_8TiledMMAINS4_8MMA_AtomIJNS4_4SM904GMMA27MMA_64x128x32_S32S8S8_SS_TNEEEENS4_6LayoutINS5_IJNSA_ILi2EEESB_SB_EEENS5_IJSB_NSA_ILi0EEESS_EEEEENS5_IJNS4_10UnderscoreESV_SV_EEEEENS4_13SM90_TMA_LOADENS4_14ComposedLayoutINS4_7SwizzleILi1ELi4ELi3EEENS4_18smem_ptr_flag_bitsILi8EEENSP_INS5_IJNSA_ILi8EEESG_EEENS5_IJSG_SB_EEEEEEEvNS4_8identityESY_S18_vS19_EENS_8epilogue10collective6detail29Sm90TmaWarpSpecializedAdapterINS1C_15DefaultEpilogueIaSI_SI_NS1B_6thread17LinearCombinationIaLi1EiiLNS1G_9ScaleType4KindE0ELNS_15FloatRoundStyleE2EaEENS1_15EpilogueDefaultEEEEEvvEEEEvNT_6ParamsE --------------------------
	.section	.nv.constant0._ZN7cutlass13device_kernelINS_4gemm6kernel13GemmUniversalIN4cute5tupleIJiiiiEEENS1_10collective13CollectiveMmaINS1_34MainloopSm90TmaGmmaWarpSpecializedILi3ENS5_IJNS4_1CILi1EEESB_SB_EEENS1_35KernelTmaWarpSpecializedCooperativeEEENS5_IJNSA_ILi128EEESF_NSA_ILi32EEEEEEaNS5_IJlSB_lEEEaSI_NS4_8TiledMMAINS4_8MMA_AtomIJNS4_4SM904GMMA27MMA_64x128x32_S32S8S8_SS_TNEEEENS4_6LayoutINS5_IJNSA_ILi2EEESB_SB_EEENS5_IJSB_NSA_ILi0EEESS_EEEEENS5_IJNS4_10UnderscoreESV_SV_EEEEENS4_13SM90_TMA_LOADENS4_14ComposedLayoutINS4_7SwizzleILi1ELi4ELi3EEENS4_18smem_ptr_flag_bitsILi8EEENSP_INS5_IJNSA_ILi8EEESG_EEENS5_IJSG_SB_EEEEEEEvNS4_8identityESY_S18_vS19_EENS_8epilogue10collective6detail29Sm90TmaWarpSpecializedAdapterINS1C_15DefaultEpilogueIaSI_SI_NS1B_6thread17LinearCombinationIaLi1EiiLNS1G_9ScaleType4KindE0ELNS_15FloatRoundStyleE2EaEENS1_15EpilogueDefaultEEEEEvvEEEEvNT_6ParamsE,"a",@progbits
	.sectionflags	@""
	.align	4
.nv.constant0._ZN7cutlass13device_kernelINS_4gemm6kernel13GemmUniversalIN4cute5tupleIJiiiiEEENS1_10collective13CollectiveMmaINS1_34MainloopSm90TmaGmmaWarpSpecializedILi3ENS5_IJNS4_1CILi1EEESB_SB_EEENS1_35KernelTmaWarpSpecializedCooperativeEEENS5_IJNSA_ILi128EEESF_NSA_ILi32EEEEEEaNS5_IJlSB_lEEEaSI_NS4_8TiledMMAINS4_8MMA_AtomIJNS4_4SM904GMMA27MMA_64x128x32_S32S8S8_SS_TNEEEENS4_6LayoutINS5_IJNSA_ILi2EEESB_SB_EEENS5_IJSB_NSA_ILi0EEESS_EEEEENS5_IJNS4_10UnderscoreESV_SV_EEEEENS4_13SM90_TMA_LOADENS4_14ComposedLayoutINS4_7SwizzleILi1ELi4ELi3EEENS4_18smem_ptr_flag_bitsILi8EEENSP_INS5_IJNSA_ILi8EEESG_EEENS5_IJSG_SB_EEEEEEEvNS4_8identityESY_S18_vS19_EENS_8epilogue10collective6detail29Sm90TmaWarpSpecializedAdapterINS1C_15DefaultEpilogueIaSI_SI_NS1B_6thread17LinearCombinationIaLi1EiiLNS1G_9ScaleType4KindE0ELNS_15FloatRoundStyleE2EaEENS1_15EpilogueDefaultEEEEEvvEEEEvNT_6ParamsE:
	.zero		1664


//--------------------- SYMBOLS --------------------------

	.type		.nv.reservedSmem.offset0,@object
	.size		.nv.reservedSmem.offset0,0x4
	.type		__assertfail,@function
